def gluon_wgmma(
    a_ptr,
    b_ptr,
    c_ptr,
    M,
    N,
    K,
    stride_am,
    stride_bk,
    stride_cm,
    BLOCK_M: gl.constexpr,
    BLOCK_N: gl.constexpr,
    BLOCK_K: gl.constexpr,
    DTYPE: gl.constexpr,
    A_LAYOUT: gl.constexpr,
    B_LAYOUT: gl.constexpr,
    C_LAYOUT: gl.constexpr,
    B_SHAPE: gl.constexpr,
    TRANS_B: gl.constexpr,
    NUM_BUFFERS: gl.constexpr,
    NUM_WARPS: gl.constexpr,
):
    a_desc = tma.make_tensor_descriptor(
        a_ptr, [M, K], [stride_am, 1], [BLOCK_M, BLOCK_K], A_LAYOUT
    )
    b_desc = tma.make_tensor_descriptor(
        b_ptr,
        [N, K] if TRANS_B else [K, N],
        [stride_bk, 1],
        B_SHAPE,
        B_LAYOUT,
    )
    c_desc = tma.make_tensor_descriptor(
        c_ptr, [M, N], [stride_cm, 1], [BLOCK_M, BLOCK_N], C_LAYOUT
    )

    a_bufs = gl.allocate_shared_memory(
        DTYPE, [NUM_BUFFERS, BLOCK_M, BLOCK_K], A_LAYOUT
    )
    b_bufs = gl.allocate_shared_memory(DTYPE, [NUM_BUFFERS] + B_SHAPE, B_LAYOUT)

    pid_m = gl.program_id(0)
    pid_n = gl.program_id(1)
    off_m = pid_m * BLOCK_M
    off_n = pid_n * BLOCK_N

    mma_layout: gl.constexpr = pick_wgmma_layout(DTYPE, BLOCK_M, BLOCK_N, NUM_WARPS)
    acc = warpgroup_mma_init(
        gl.zeros((BLOCK_M, BLOCK_N), dtype=gl.float32, layout=mma_layout)
    )

    bars = gl.allocate_shared_memory(
        gl.int64, [NUM_BUFFERS, 1], mbarrier.MBarrierLayout()
    )
    for i in gl.static_range(NUM_BUFFERS):
        mbarrier.init(bars.index(i), count=1)
    idx = 0
    phase = 0

    for k in range(0, K, BLOCK_K):
        a = a_bufs.index(idx)
        b = b_bufs.index(idx)
        bar = bars.index(idx)
        mbarrier.expect(bar, a_desc.block_type.nbytes + b_desc.block_type.nbytes)
        tma.async_copy_global_to_shared(a_desc, [off_m, k], bar, a)
        tma.async_copy_global_to_shared(
            b_desc, [off_n, k] if TRANS_B else [k, off_n], bar, b
        )
        mbarrier.wait(bar, phase=phase)

        if TRANS_B:
            b = b.permute((1, 0))
        acc = warpgroup_mma_wait(num_outstanding=0, deps=(acc,))
        acc = warpgroup_mma(a, b, acc, is_async=True)

        idx += 1
        if idx == NUM_BUFFERS:
            idx = 0
            phase ^= 1

    acc = warpgroup_mma_wait(num_outstanding=0, deps=(acc,))
    for i in gl.static_range(NUM_BUFFERS):
        mbarrier.invalidate(bars.index(i))

    c_smem = gl.allocate_shared_memory(DTYPE, [BLOCK_M, BLOCK_N], C_LAYOUT)
    c_smem.store(acc.to(DTYPE))
    fence_async_shared()
    tma.async_copy_shared_to_global(c_desc, [off_m, off_n], c_smem)
    tma.store_wait(pendings=0)

# config = {"BLOCK_K": 32, "BLOCK_M": 256, "BLOCK_N": 256, "arch": "sm_90", "dtype": "fp16", "num_buffers": 2, "num_warps": 8, "trans_b": 0}
# arch = sm_90


// ===== COMPILED SASS (sm_90a) =====

	.target	sm_90a

	.elftype	@"ET_EXEC"


//--------------------- .note.nv.tkinfo           --------------------------
	.section	.note.nv.tkinfo,"",@"SHT_NOTE"
	.sectionflags	@"SHF_NOTE_NV_TKINFO"
	.tkinfo
        /*0018*/ 	.word	0x00000002
        /*0030*/ 	.string	""
        /*0030*/ 	.string	"ptxas"
        /*0030*/ 	.string	"Cuda compilation tools, release 13.0, V13.0.88"
        /*0030*/ 	.string	"Build cuda_13.0.r13.0/compiler.36424714_0"
        /*0030*/ 	.string	"-v  -suppress-debug-info  -lineinfo  -arch sm_90a "



//--------------------- .note.nv.cuinfo           --------------------------
	.section	.note.nv.cuinfo,"",@"SHT_NOTE"
	.sectionflags	@"SHF_NOTE_NV_CUINFO"
        /*0018*/ 	.short	0x0002
        /*001a*/ 	.short	0x005a
        /*001c*/ 	.short	0x0082
	.zero		2


//--------------------- .nv.info                  --------------------------
	.section	.nv.info,"",@"SHT_CUDA_INFO"
	.align	4


	//----- nvinfo : EIATTR_REGCOUNT
	.align		4
        /*0000*/ 	.byte	0x04, 0x2f
        /*0002*/ 	.short	(.L_1 - .L_0)
	.align		4
.L_0:
        /*0004*/ 	.word	index@(gluon_wgmma)
        /*0008*/ 	.word	0x000000ff


	//----- nvinfo : EIATTR_FRAME_SIZE
	.align		4
.L_1:
        /*000c*/ 	.byte	0x04, 0x11
        /*000e*/ 	.short	(.L_3 - .L_2)
	.align		4
.L_2:
        /*0010*/ 	.word	index@(gluon_wgmma)
        /*0014*/ 	.word	0x00000270


	//----- nvinfo : EIATTR_MIN_STACK_SIZE
	.align		4
.L_3:
        /*0018*/ 	.byte	0x04, 0x12
        /*001a*/ 	.short	(.L_5 - .L_4)
	.align		4
.L_4:
        /*001c*/ 	.word	index@(gluon_wgmma)
        /*0020*/ 	.word	0x00000270
.L_5:


//--------------------- .nv.compat                --------------------------
	.section	.nv.compat,"",@"SHT_CUDA_COMPAT_INFO"
	.align	4
        /*0000*/ 	.byte	0x02, 0x09, 0x01, 0x00, 0x02, 0x02, 0x04, 0x00, 0x02, 0x05, 0x05, 0x00, 0x03, 0x07, 0x01, 0x01
        /*0010*/ 	.byte	0x02, 0x03, 0x03, 0x00, 0x02, 0x06, 0x01, 0x00, 0x04, 0x0b, 0x08, 0x00, 0x00, 0x00, 0x00, 0x00
        /*0020*/ 	.byte	0x00, 0x00, 0x00, 0x00


//--------------------- .nv.info.gluon_wgmma      --------------------------
	.section	.nv.info.gluon_wgmma,"",@"SHT_CUDA_INFO"
	.sectionflags	@""
	.align	4


	//----- nvinfo : EIATTR_CUDA_API_VERSION
	.align		4
        /*0000*/ 	.byte	0x04, 0x37
        /*0002*/ 	.short	(.L_7 - .L_6)
.L_6:
        /*0004*/ 	.word	0x00000082


	//----- nvinfo : EIATTR_KPARAM_INFO
	.align		4
.L_7:
        /*0008*/ 	.byte	0x04, 0x17
        /*000a*/ 	.short	(.L_9 - .L_8)
.L_8:
        /*000c*/ 	.word	0x00000000
        /*0010*/ 	.short	0x000a
        /*0012*/ 	.short	0x0048
        /*0014*/ 	.byte	0x00, 0xf4, 0x21, 0x00


	//----- nvinfo : EIATTR_KPARAM_INFO
	.align		4
.L_9:
        /*0018*/ 	.byte	0x04, 0x17
        /*001a*/ 	.short	(.L_11 - .L_10)
.L_10:
        /*001c*/ 	.word	0x00000000
        /*0020*/ 	.short	0x0009
        /*0022*/ 	.short	0x0040
        /*0024*/ 	.byte	0x00, 0xf4, 0x21, 0x00


	//----- nvinfo : EIATTR_KPARAM_INFO
	.align		4
.L_11:
        /*0028*/ 	.byte	0x04, 0x17
        /*002a*/ 	.short	(.L_13 - .L_12)
.L_12:
        /*002c*/ 	.word	0x00000000
        /*0030*/ 	.short	0x0008
        /*0032*/ 	.short	0x0038
        /*0034*/ 	.byte	0x00, 0xf0, 0x21, 0x00


	//----- nvinfo : EIATTR_KPARAM_INFO
	.align		4
.L_13:
        /*0038*/ 	.byte	0x04, 0x17
        /*003a*/ 	.short	(.L_15 - .L_14)
.L_14:
        /*003c*/ 	.word	0x00000000
        /*0040*/ 	.short	0x0007
        /*0042*/ 	.short	0x0030
        /*0044*/ 	.byte	0x00, 0xf0, 0x21, 0x00


	//----- nvinfo : EIATTR_KPARAM_INFO
	.align		4
.L_15:
        /*0048*/ 	.byte	0x04, 0x17
        /*004a*/ 	.short	(.L_17 - .L_16)
.L_16:
        /*004c*/ 	.word	0x00000000
        /*0050*/ 	.short	0x0006
        /*0052*/ 	.short	0x0028
        /*0054*/ 	.byte	0x00, 0xf0, 0x21, 0x00


	//----- nvinfo : EIATTR_KPARAM_INFO
	.align		4
.L_17:
        /*0058*/ 	.byte	0x04, 0x17
        /*005a*/ 	.short	(.L_19 - .L_18)
.L_18:
        /*005c*/ 	.word	0x00000000
        /*0060*/ 	.short	0x0005
        /*0062*/ 	.short	0x0020
        /*0064*/ 	.byte	0x00, 0xf0, 0x11, 0x00


	//----- nvinfo : EIATTR_KPARAM_INFO
	.align		4
.L_19:
        /*0068*/ 	.byte	0x04, 0x17
        /*006a*/ 	.short	(.L_21 - .L_20)
.L_20:
        /*006c*/ 	.word	0x00000000
        /*0070*/ 	.short	0x0004
        /*0072*/ 	.short	0x001c
        /*0074*/ 	.byte	0x00, 0xf0, 0x11, 0x00


	//----- nvinfo : EIATTR_KPARAM_INFO
	.align		4
.L_21:
        /*0078*/ 	.byte	0x04, 0x17
        /*007a*/ 	.short	(.L_23 - .L_22)
.L_22:
        /*007c*/ 	.word	0x00000000
        /*0080*/ 	.short	0x0003
        /*0082*/ 	.short	0x0018
        /*0084*/ 	.byte	0x00, 0xf0, 0x11, 0x00


	//----- nvinfo : EIATTR_KPARAM_INFO
	.align		4
.L_23:
        /*0088*/ 	.byte	0x04, 0x17
        /*008a*/ 	.short	(.L_25 - .L_24)
.L_24:
        /*008c*/ 	.word	0x00000000
        /*0090*/ 	.short	0x0002
        /*0092*/ 	.short	0x0010
        /*0094*/ 	.byte	0x00, 0xf4, 0x21, 0x00


	//----- nvinfo : EIATTR_KPARAM_INFO
	.align		4
.L_25:
        /*0098*/ 	.byte	0x04, 0x17
        /*009a*/ 	.short	(.L_27 - .L_26)
.L_26:
        /*009c*/ 	.word	0x00000000
        /*00a0*/ 	.short	0x0001
        /*00a2*/ 	.short	0x0008
        /*00a4*/ 	.byte	0x00, 0xf4, 0x21, 0x00


	//----- nvinfo : EIATTR_KPARAM_INFO
	.align		4
.L_27:
        /*00a8*/ 	.byte	0x04, 0x17
        /*00aa*/ 	.short	(.L_29 - .L_28)
.L_28:
        /*00ac*/ 	.word	0x00000000
        /*00b0*/ 	.short	0x0000
        /*00b2*/ 	.short	0x0000
        /*00b4*/ 	.byte	0x00, 0xf4, 0x21, 0x00


	//----- nvinfo : EIATTR_SPARSE_MMA_MASK
	.align		4
.L_29:
        /*00b8*/ 	.byte	0x03, 0x50
        /*00ba*/ 	.short	0x0000


	//----- nvinfo : EIATTR_MAXREG_COUNT
	.align		4
        /*00bc*/ 	.byte	0x03, 0x1b
        /*00be*/ 	.short	0x00ff


	//----- nvinfo : EIATTR_NUM_BARRIERS
	.align		4
        /*00c0*/ 	.byte	0x02, 0x4c
        /*00c2*/ 	.byte	0x01
	.zero		1


	//----- nvinfo : EIATTR_ANNOTATIONS
	.align		4
        /*00c4*/ 	.byte	0x04, 0x55
        /*00c6*/ 	.short	(.L_31 - .L_30)


	//   ....[0]....
.L_30:
        /*00c8*/ 	.word	0x00000001
        /*00cc*/ 	.byte	0x50, 0x11, 0x00, 0x00, 0x01, 0x00, 0x00, 0x00, 0xa0, 0x12, 0x00, 0x00, 0x01, 0x00, 0x00, 0x00
        /* <DEDUP_REMOVED lines=272> */
        /*11dc*/ 	.byte	0x50, 0x43, 0x00, 0x00, 0x01, 0x00, 0x00, 0x00, 0x60, 0x43, 0x00, 0x00


	//----- nvinfo : EIATTR_MERCURY_ISA_VERSION
	.align		4
.L_31:
        /*11e8*/ 	.byte	0x03, 0x5f
        /*11ea*/ 	.short	0x0101


	//----- nvinfo : EIATTR_INT_WARP_WIDE_INSTR_OFFSETS
	.align		4
        /*11ec*/ 	.byte	0x04, 0x31
        /*11ee*/ 	.short	(.L_33 - .L_32)


	//   ....[0]....
.L_32:
        /*11f0*/ 	.word	0x000012d0


	//   ....[1]....
        /*11f4*/ 	.word	0x000012f0


	//   ....[2]....
        /*11f8*/ 	.word	0x000013b0


	//   ....[3]....
        /*11fc*/ 	.word	0x00002cc0


	//   ....[4]....
        /*1200*/ 	.word	0x00002cd0


	//   ....[5]....
        /*1204*/ 	.word	0x00002d40


	//   ....[6]....
        /*1208*/ 	.word	0x00002d50


	//   ....[7]....
        /*120c*/ 	.word	0x000045b0


	//   ....[8]....
        /*1210*/ 	.word	0x000045d0


	//----- nvinfo : EIATTR_COOP_GROUP_MASK_REGIDS
	.align		4
.L_33:
        /*1214*/ 	.byte	0x04, 0x29
        /*1216*/ 	.short	(.L_35 - .L_34)


	//   ....[0]....
.L_34:
        /*1218*/ 	.word	0xffffffff


	//   ....[1]....
        /*121c*/ 	.word	0xffffffff


	//   ....[2]....
        /*1220*/ 	.word	0xffffffff


	//----- nvinfo : EIATTR_COOP_GROUP_INSTR_OFFSETS
	.align		4
.L_35:
        /*1224*/ 	.byte	0x04, 0x28
        /*1226*/ 	.short	(.L_37 - .L_36)


	//   ....[0]....
.L_36:
        /*1228*/ 	.word	0x00000160


	//   ....[1]....
        /*122c*/ 	.word	0x00000730


	//   ....[2]....
        /*1230*/ 	.word	0x00000ce0


	//----- nvinfo : EIATTR_MBARRIER_INSTR_OFFSETS
	.align		4
.L_37:
        /*1234*/ 	.byte	0x04, 0x39
        /*1236*/ 	.short	(.L_39 - .L_38)


	//   ....[0]....
.L_38:
        /*1238*/ 	.word	0x00001de0
        /*123c*/ 	.word	0x000000ff
        /*1240*/ 	.word	0x00010000
        /*1244*/ 	.short	0x0100
        /*1246*/ 	.byte	0x14
	.zero		1


	//   ....[1]....
        /*1248*/ 	.word	0x00001f90
        /*124c*/ 	.word	0x000000ff
        /*1250*/ 	.word	0x00010008
        /*1254*/ 	.short	0x0100
        /*1256*/ 	.byte	0x14
	.zero		1


	//   ....[2]....
        /*1258*/ 	.word	0x00002e00
        /*125c*/ 	.word	0x000000ff
        /*1260*/ 	.word	0x00010000
        /*1264*/ 	.short	0x010a
        /*1266*/ 	.byte	0x13
	.zero		1


	//   ....[3]....
        /*1268*/ 	.word	0x00003ad0
        /*126c*/ 	.word	0x000000ff
        /*1270*/ 	.word	0x00010000
        /*1274*/ 	.short	0x0108
        /*1276*/ 	.byte	0x14
	.zero		1


	//   ....[4]....
        /*1278*/ 	.word	0x00003b40
        /*127c*/ 	.word	0x000000ff
        /*1280*/ 	.word	0x00010008
        /*1284*/ 	.short	0x0108
        /*1286*/ 	.byte	0x14
	.zero		1


	//   ....[5]....
        /*1288*/ 	.word	0x00004f60
        /*128c*/ 	.word	0x000000ff
        /*1290*/ 	.word	0x00010000
        /*1294*/ 	.short	0x010a
        /*1296*/ 	.byte	0x13
	.zero		1


	//----- nvinfo : EIATTR_NUM_MBARRIERS
	.align		4
.L_39:
        /*1298*/ 	.byte	0x03, 0x38
        /*129a*/ 	.short	0x0002


	//----- nvinfo : EIATTR_EXIT_INSTR_OFFSETS
	.align		4
        /*129c*/ 	.byte	0x04, 0x1c
        /*129e*/ 	.short	(.L_41 - .L_40)


	//   ....[0]....
.L_40:
        /*12a0*/ 	.word	0x00004f50


	//----- nvinfo : EIATTR_REQNTID
	.align		4
.L_41:
        /*12a4*/ 	.byte	0x04, 0x10
        /*12a6*/ 	.short	(.L_43 - .L_42)
.L_42:
        /*12a8*/ 	.word	0x00000100
        /*12ac*/ 	.word	0x00000001
        /*12b0*/ 	.word	0x00000001


	//----- nvinfo : EIATTR_CRS_STACK_SIZE
	.align		4
.L_43:
        /*12b4*/ 	.byte	0x04, 0x1e
        /*12b6*/ 	.short	(.L_45 - .L_44)
.L_44:
        /*12b8*/ 	.word	0x00000000


	//----- nvinfo : EIATTR_CBANK_PARAM_SIZE
	.align		4
.L_45:
        /*12bc*/ 	.byte	0x03, 0x19
        /*12be*/ 	.short	0x0050


	//----- nvinfo : EIATTR_PARAM_CBANK
	.align		4
        /*12c0*/ 	.byte	0x04, 0x0a
        /*12c2*/ 	.short	(.L_47 - .L_46)
	.align		4
.L_46:
        /*12c4*/ 	.word	index@(.nv.constant0.gluon_wgmma)
        /*12c8*/ 	.short	0x0210
        /*12ca*/ 	.short	0x0050


	//----- nvinfo : EIATTR_SW_WAR
	.align		4
.L_47:
        /*12cc*/ 	.byte	0x04, 0x36
        /*12ce*/ 	.short	(.L_49 - .L_48)
.L_48:
        /*12d0*/ 	.word	0x00000008
.L_49:


//--------------------- .nv.callgraph             --------------------------
	.section	.nv.callgraph,"",@"SHT_CUDA_CALLGRAPH"
	.align	4
	.sectionentsize	8
	.align		4
        /*0000*/ 	.word	0x00000000
	.align		4
        /*0004*/ 	.word	0xffffffff
	.align		4
        /*0008*/ 	.word	0x00000000
	.align		4
        /*000c*/ 	.word	0xfffffffe
	.align		4
        /*0010*/ 	.word	0x00000000
	.align		4
        /*0014*/ 	.word	0xfffffffd
	.align		4
        /*0018*/ 	.word	0x00000000
	.align		4
        /*001c*/ 	.word	0xfffffffc


//--------------------- .text.gluon_wgmma         --------------------------
	.section	.text.gluon_wgmma,"ax",@progbits
	.align	128
        .global         gluon_wgmma
        .type           gluon_wgmma,@function
        .size           gluon_wgmma,(.L_x_52 - gluon_wgmma)
        .other          gluon_wgmma,@"STO_CUDA_ENTRY STV_DEFAULT"
gluon_wgmma:
.text.gluon_wgmma:
[----:B------:R-:W1:Y:S01]  /*0000*/  LDC R1, c[0x0][0x28] ;  /* 0x00000a00ff017b82 */ /* 0x000e620000000800 */
[----:B------:R-:W2:Y:S07]  /*0010*/  S2R R3, SR_TID.X ;  /* 0x0000000000037919 */ /* 0x000eae0000002100 */
[----:B------:R-:W3:Y:S01]  /*0020*/  S2UR UR4, SR_CgaCtaId ;  /* 0x00000000000479c3 */ /* 0x000ee20000008800 */
[----:B------:R-:W-:Y:S01]  /*0030*/  UMOV UR20, 0x400 ;  /* 0x0000040000147882 */ /* 0x000fe20000000000 */
[----:B------:R-:W-:Y:S01]  /*0040*/  ULDC UR6, c[0x0][0xc] ;  /* 0x0000030000067ab9 */ /* 0x000fe20000000800 */
[----:B------:R-:W-:Y:S01]  /*0050*/  ULDC.64 UR26, c[0x0][0x250] ;  /* 0x00009400001a7ab9 */ /* 0x000fe20000000a00 */
[----:B------:R-:W-:Y:S01]  /*0060*/  BSSY B0, `(.L_x_0) ;  /* 0x0000020000007945 */ /* 0x000fe20003800000 */
[----:B-1----:R-:W-:-:S03]  /*0070*/  VIADD R1, R1, 0xfffffd90 ;  /* 0xfffffd9001017836 */ /* 0x002fc60000000000 */
[----:B------:R-:W1:Y:S08]  /*0080*/  LDC R6, c[0x0][0x228] ;  /* 0x00008a00ff067b82 */ /* 0x000e700000000800 */
[----:B------:R-:W4:Y:S08]  /*0090*/  LDC R14, c[0x0][0x230] ;  /* 0x00008c00ff0e7b82 */ /* 0x000f300000000800 */
[----:B------:R-:W-:Y:S01]  /*00a0*/  S2UR UR30, SR_CTAID.Y ;  /* 0x00000000001e79c3 */ /* 0x000fe20000002600 */
[----:B---3--:R-:W-:-:S03]  /*00b0*/  ULEA UR20, UR4, UR20, 0x18 ;  /* 0x0000001404147291 */ /* 0x008fc6000f8ec03f */
[----:B------:R-:W-:Y:S01]  /*00c0*/  ULDC UR4, c[0x0][0x10] ;  /* 0x0000040000047ab9 */ /* 0x000fe20000000800 */
[----:B--2---:R-:W-:-:S03]  /*00d0*/  LOP3.LUT R2, R3, 0xff, RZ, 0xc0, !PT ;  /* 0x000000ff03027812 */ /* 0x004fc600078ec0ff */
[----:B------:R-:W2:Y:S01]  /*00e0*/  S2UR UR5, SR_CTAID.Z ;  /* 0x00000000000579c3 */ /* 0x000ea20000002700 */
[----:B-1----:R-:W-:Y:S01]  /*00f0*/  VIADD R6, R6, 0xffffffff ;  /* 0xffffffff06067836 */ /* 0x002fe20000000000 */
[C---:B------:R-:W-:Y:S02]  /*0100*/  ISETP.GE.U32.AND P0, PT, R2.reuse, 0x20, PT ;  /* 0x000000200200780c */ /* 0x040fe40003f06070 */
[C---:B------:R-:W-:Y:S02]  /*0110*/  ISETP.NE.U32.AND P2, PT, R2.reuse, RZ, PT ;  /* 0x000000ff0200720c */ /* 0x040fe40003f45070 */
[----:B------:R-:W-:Y:S02]  /*0120*/  LEA R12, R2, UR20, 0x2 ;  /* 0x00000014020c7c11 */ /* 0x000fe4000f8e10ff */
[----:B------:R-:W1:Y:S01]  /*0130*/  S2UR UR29, SR_CTAID.X ;  /* 0x00000000001d79c3 */ /* 0x000e620000002500 */
[----:B----4-:R-:W-:-:S06]  /*0140*/  VIADD R13, R14, 0xffffffff ;  /* 0xffffffff0e0d7836 */ /* 0x010fcc0000000000 */
[----:B------:R3:W-:Y:S01]  /*0150*/  @!P0 STS [R12], RZ ;  /* 0x000000ff0c008388 */ /* 0x0007e20000000800 */
[----:B------:R-:W-:-:S03]  /*0160*/  NOP ;  /* 0x0000000000007918 */ /* 0x000fc60000000000 */
[----:B------:R3:W-:Y:S01]  /*0170*/  @!P2 STS [UR20+0x24], R6 ;  /* 0x00002406ff00a988 */ /* 0x0007e20008000814 */
[----:B--2---:R-:W-:-:S03]  /*0180*/  UIMAD UR4, UR5, UR4, UR30 ;  /* 0x00000004050472a4 */ /* 0x004fc6000f8e021e */
[----:B------:R3:W-:Y:S01]  /*0190*/  @!P2 STS [UR20+0x20], R13 ;  /* 0x0000200dff00a988 */ /* 0x0007e20008000814 */
[----:B-1----:R-:W-:-:S04]  /*01a0*/  UIMAD UR4, UR4, UR6, UR29 ;  /* 0x00000006040472a4 */ /* 0x002fc8000f8e021d */
[----:B------:R-:W-:-:S03]  /*01b0*/  UIMAD UR5, UR4, 0x180, URZ ;  /* 0x00000180040578a4 */ /* 0x000fc6000f8e023f */
[----:B------:R-:W-:Y:S01]  /*01c0*/  UMOV UR4, URZ ;  /* 0x0000003f00047c82 */ /* 0x000fe20008000000 */
[----:B------:R-:W-:-:S04]  /*01d0*/  UIADD3 UR22, UP0, UR5, UR26, URZ ;  /* 0x0000001a05167290 */ /* 0x000fc8000ff1e03f */
[----:B------:R-:W-:Y:S01]  /*01e0*/  ULEA.HI.X.SX32 UR23, UR5, UR27, 0x1, UP0 ;  /* 0x0000001b05177291 */ /* 0x000fe200080f0e3f */
[----:B---3--:R-:W-:Y:S11]  /*01f0*/  @P2 BRA `(.L_x_1) ;  /* 0x0000000000182947 */ /* 0x008ff60003800000 */
[----:B------:R-:W1:Y:S01]  /*0200*/  LDS R0, [UR20+0x8] ;  /* 0x00000814ff007984 */ /* 0x000e620008000800 */
[----:B------:R-:W2:Y:S01]  /*0210*/  LDC.64 R8, c[0x0][0x210] ;  /* 0x00008400ff087b82 */ /* 0x000ea20000000a00 */
[----:B------:R-:W-:Y:S02]  /*0220*/  IMAD.MOV.U32 R5, RZ, RZ, 0x70 ;  /* 0x00000070ff057424 */ /* 0x000fe400078e00ff */
[----:B--2---:R2:W-:Y:S03]  /*0230*/  STS.64 [UR20], R8 ;  /* 0x00000008ff007988 */ /* 0x0045e60008000a14 */
[----:B-1----:R-:W-:-:S05]  /*0240*/  LOP3.LUT R0, R0, 0x10, R5, 0xd8, !PT ;  /* 0x0000001000007812 */ /* 0x002fca00078ed805 */
[----:B------:R2:W-:Y:S02]  /*0250*/  STS [UR20+0x8], R0 ;  /* 0x00000800ff007988 */ /* 0x0005e40008000814 */
.L_x_1:
[----:B------:R-:W-:Y:S05]  /*0260*/  BSYNC B0 ;  /* 0x0000000000007941 */ /* 0x000fea0003800000 */
.L_x_0:
[----:B------:R-:W-:Y:S04]  /*0270*/  BSSY B0, `(.L_x_2) ;  /* 0x000000a000007945 */ /* 0x000fe80003800000 */
[----:B------:R-:W-:Y:S05]  /*0280*/  @P2 BRA `(.L_x_3) ;  /* 0x0000000000202947 */ /* 0x000fea0003800000 */
[----:B--2---:R-:W1:Y:S01]  /*0290*/  LDS R0, [UR20+0x34] ;  /* 0x00003414ff007984 */ /* 0x004e620008000800 */
[----:B------:R-:W-:Y:S02]  /*02a0*/  IMAD.MOV.U32 R5, RZ, RZ, 0x1f000000 ;  /* 0x1f000000ff057424 */ /* 0x000fe400078e00ff */
[----:B------:R-:W-:Y:S01]  /*02b0*/  @!P2 IMAD.MOV.U32 R4, RZ, RZ, 0xff ;  /* 0x000000ffff04a424 */ /* 0x000fe200078e00ff */
[----:B------:R-:W2:Y:S02]  /*02c0*/  @!P2 LDS R7, [UR20+0x38] ;  /* 0x00003814ff07a984 */ /* 0x000ea40008000800 */
[----:B-1----:R-:W-:Y:S02]  /*02d0*/  LOP3.LUT R0, R0, 0xff000000, R5, 0xb8, !PT ;  /* 0xff00000000007812 */ /* 0x002fe400078eb805 */
[----:B--2---:R-:W-:-:S03]  /*02e0*/  @!P2 LOP3.LUT R4, R7, 0xff, R4, 0xb8, !PT ;  /* 0x000000ff0704a812 */ /* 0x004fc600078eb804 */
[----:B------:R1:W-:Y:S04]  /*02f0*/  STS [UR20+0x34], R0 ;  /* 0x00003400ff007988 */ /* 0x0003e80008000814 */
[----:B------:R1:W-:Y:S02]  /*0300*/  @!P2 STS [UR20+0x38], R4 ;  /* 0x00003804ff00a988 */ /* 0x0003e40008000814 */
.L_x_3:
[----:B------:R-:W-:Y:S05]  /*0310*/  BSYNC B0 ;  /* 0x0000000000007941 */ /* 0x000fea0003800000 */
.L_x_2:
[----:B------:R-:W-:Y:S04]  /*0320*/  BSSY B0, `(.L_x_4) ;  /* 0x000000e000007945 */ /* 0x000fe80003800000 */
[----:B------:R-:W-:Y:S05]  /*0330*/  @P2 BRA `(.L_x_5) ;  /* 0x0000000000302947 */ /* 0x000fea0003800000 */
[----:B-1----:R-:W1:Y:S01]  /*0340*/  LDS R4, [UR20+0x34] ;  /* 0x00003414ff047984 */ /* 0x002e620008000800 */
[----:B------:R-:W3:Y:S03]  /*0350*/  LDC.64 R10, c[0x0][0x238] ;  /* 0x00008e00ff0a7b82 */ /* 0x000ee60000000a00 */
[----:B--2---:R-:W2:Y:S01]  /*0360*/  LDS R0, [UR20+0x1c] ;  /* 0x00001c14ff007984 */ /* 0x004ea20008000800 */
[C---:B---3--:R-:W-:Y:S01]  /*0370*/  SHF.L.U64.HI R8, R10.reuse, 0x1, R11 ;  /* 0x000000010a087819 */ /* 0x048fe2000001020b */
[----:B------:R-:W-:-:S03]  /*0380*/  IMAD.SHL.U32 R5, R10, 0x2, RZ ;  /* 0x000000020a057824 */ /* 0x000fc600078e00ff */
[--C-:B------:R-:W-:Y:S02]  /*0390*/  SHF.R.U32.HI R7, RZ, 0x4, R8.reuse ;  /* 0x00000004ff077819 */ /* 0x100fe40000011608 */
[----:B------:R-:W-:-:S05]  /*03a0*/  SHF.R.U64 R5, R5, 0x4, R8 ;  /* 0x0000000405057819 */ /* 0x000fca0000001208 */
[----:B------:R3:W-:Y:S01]  /*03b0*/  STS [UR20+0xc], R5 ;  /* 0x00000c05ff007988 */ /* 0x0007e20008000814 */
[----:B-1----:R-:W-:Y:S02]  /*03c0*/  LOP3.LUT R4, R4, 0x7, RZ, 0xb8, !PT ;  /* 0x0000000704047812 */ /* 0x002fe400078eb8ff */
[----:B--2---:R-:W-:-:S03]  /*03d0*/  LOP3.LUT R0, R0, 0xf, R7, 0xb8, !PT ;  /* 0x0000000f00007812 */ /* 0x004fc600078eb807 */
[----:B------:R3:W-:Y:S04]  /*03e0*/  STS [UR20+0x34], R4 ;  /* 0x00003404ff007988 */ /* 0x0007e80008000814 */
[----:B------:R3:W-:Y:S02]  /*03f0*/  STS [UR20+0x1c], R0 ;  /* 0x00001c00ff007988 */ /* 0x0007e40008000814 */
.L_x_5:
[----:B------:R-:W-:Y:S05]  /*0400*/  BSYNC B0 ;  /* 0x0000000000007941 */ /* 0x000fea0003800000 */
.L_x_4:
[----:B------:R-:W-:Y:S04]  /*0410*/  BSSY B1, `(.L_x_6) ;  /* 0x000001a000017945 */ /* 0x000fe80003800000 */
[----:B------:R-:W-:Y:S04]  /*0420*/  BSSY B0, `(.L_x_7) ;  /* 0x0000015000007945 */ /* 0x000fe80003800000 */
[----:B------:R-:W-:Y:S05]  /*0430*/  @P2 BRA `(.L_x_8) ;  /* 0x0000000000202947 */ /* 0x000fea0003800000 */
[----:B-123--:R-:W1:Y:S02]  /*0440*/  LDS R0, [UR20+0x34] ;  /* 0x00003414ff007984 */ /* 0x00ee640008000800 */
[----:B-1----:R-:W-:-:S05]  /*0450*/  LOP3.LUT R0, R0, 0x38, RZ, 0xb8, !PT ;  /* 0x0000003800007812 */ /* 0x002fca00078eb8ff */
[----:B------:R1:W-:Y:S01]  /*0460*/  STS [UR20+0x34], R0 ;  /* 0x00003400ff007988 */ /* 0x0003e20008000814 */
[----:B------:R-:W-:Y:S05]  /*0470*/  @P2 BRA `(.L_x_9) ;  /* 0x0000000000202947 */ /* 0x000fea0003800000 */
[----:B-1----:R-:W1:Y:S01]  /*0480*/  LDS R0, [UR20+0x8] ;  /* 0x00000814ff007984 */ /* 0x002e620008000800 */
[----:B------:R-:W-:-:S05]  /*0490*/  IMAD.MOV.U32 R5, RZ, RZ, 0x780 ;  /* 0x00000780ff057424 */ /* 0x000fca00078e00ff */
[----:B-1----:R-:W-:-:S05]  /*04a0*/  LOP3.LUT R0, R0, 0x300, R5, 0xd8, !PT ;  /* 0x0000030000007812 */ /* 0x002fca00078ed805 */
[----:B------:R4:W-:Y:S02]  /*04b0*/  STS [UR20+0x8], R0 ;  /* 0x00000800ff007988 */ /* 0x0009e40008000814 */
.L_x_8:
[----:B------:R-:W-:Y:S05]  /*04c0*/  @P2 BRA `(.L_x_10) ;  /* 0x0000000000282947 */ /* 0x000fea0003800000 */
[----:B-1234-:R-:W1:Y:S02]  /*04d0*/  LDS R0, [UR20+0x8] ;  /* 0x00000814ff007984 */ /* 0x01ee640008000800 */
[----:B-1----:R-:W-:-:S05]  /*04e0*/  LOP3.LUT R0, R0, 0x1800, RZ, 0xb8, !PT ;  /* 0x0000180000007812 */ /* 0x002fca00078eb8ff */
[----:B------:R2:W-:Y:S02]  /*04f0*/  STS [UR20+0x8], R0 ;  /* 0x00000800ff007988 */ /* 0x0005e40008000814 */
.L_x_9:
[----:B------:R-:W-:Y:S05]  /*0500*/  @P2 BREAK B0 ;  /* 0x0000000000002942 */ /* 0x000fea0003800000 */
[----:B------:R-:W-:Y:S05]  /*0510*/  @P2 BRA `(.L_x_11) ;  /* 0x0000000000242947 */ /* 0x000fea0003800000 */
[----:B------:R-:W3:Y:S01]  /*0520*/  LDS R5, [UR20+0x8] ;  /* 0x00000814ff057984 */ /* 0x000ee20008000800 */
[----:B-12---:R-:W-:-:S05]  /*0530*/  IMAD.MOV.U32 R0, RZ, RZ, 0x6000 ;  /* 0x00006000ff007424 */ /* 0x006fca00078e00ff */
[----:B---3--:R-:W-:-:S04]  /*0540*/  LOP3.LUT R0, R5, 0x4000, R0, 0xd8, !PT ;  /* 0x0000400005007812 */ /* 0x008fc800078ed800 */
[----:B------:R-:W-:-:S05]  /*0550*/  LOP3.LUT R0, R0, 0x400000, RZ, 0xb8, !PT ;  /* 0x0040000000007812 */ /* 0x000fca00078eb8ff */
[----:B------:R1:W-:Y:S02]  /*0560*/  STS [UR20+0x8], R0 ;  /* 0x00000800ff007988 */ /* 0x0003e40008000814 */
.L_x_10:
[----:B------:R-:W-:Y:S05]  /*0570*/  BSYNC B0 ;  /* 0x0000000000007941 */ /* 0x000fea0003800000 */
.L_x_7:
[----:B-1234-:R-:W1:Y:S02]  /*0580*/  @!P2 LDS R0, [UR20+0x8] ;  /* 0x00000814ff00a984 */ /* 0x01ee640008000800 */
[----:B-1----:R-:W-:-:S05]  /*0590*/  @!P2 LOP3.LUT R0, R0, 0x8000, RZ, 0xb8, !PT ;  /* 0x000080000000a812 */ /* 0x002fca00078eb8ff */
[----:B------:R3:W-:Y:S02]  /*05a0*/  @!P2 STS [UR20+0x8], R0 ;  /* 0x00000800ff00a988 */ /* 0x0007e40008000814 */
.L_x_11:
[----:B------:R-:W-:Y:S05]  /*05b0*/  BSYNC B1 ;  /* 0x0000000000017941 */ /* 0x000fea0003800000 */
.L_x_6:
[----:B------:R-:W-:Y:S05]  /*05c0*/  WARPSYNC.ALL ;  /* 0x0000000000007948 */ /* 0x000fea0003800000 */
[----:B------:R-:W4:Y:S02]  /*05d0*/  LDC R7, c[0x0][0x22c] ;  /* 0x00008b00ff077b82 */ /* 0x000f240000000800 */
[----:B----4-:R-:W-:Y:S01]  /*05e0*/  VIADD R7, R7, 0xffffffff ;  /* 0xffffffff07077836 */ /* 0x010fe20000000000 */
[----:B------:R-:W-:Y:S06]  /*05f0*/  @P0 BRA `(.L_x_12) ;  /* 0x0000000000280947 */ /* 0x000fec0003800000 */
[----:B-123--:R-:W1:Y:S01]  /*0600*/  S2R R0, SR_LANEID ;  /* 0x0000000000007919 */ /* 0x00ee620000000000 */
[----:B------:R-:W-:Y:S05]  /*0610*/  WARPSYNC.ALL ;  /* 0x0000000000007948 */ /* 0x000fea0003800000 */
[----:B-1----:R-:W-:-:S05]  /*0620*/  IMAD.SHL.U32 R0, R0, 0x4, RZ ;  /* 0x0000000400007824 */ /* 0x002fca00078e00ff */
[----:B------:R-:W1:Y:S01]  /*0630*/  LDS R9, [R0+UR20] ;  /* 0x0000001400097984 */ /* 0x000e620008000800 */
[----:B------:R-:W-:-:S05]  /*0640*/  IADD3 R4, P1, R0, UR22, RZ ;  /* 0x0000001600047c10 */ /* 0x000fca000ff3e0ff */
[----:B------:R-:W-:-:S05]  /*0650*/  IMAD.X R5, RZ, RZ, UR23, P1 ;  /* 0x00000017ff057e24 */ /* 0x000fca00088e06ff */
[----:B-1----:R4:W5:Y:S01]  /*0660*/  ATOMG.E.EXCH.STRONG.GPU PT, RZ, [R4], R9 ;  /* 0x0000000904ff73a8 */ /* 0x00296200041ee100 */
[----:B------:R-:W-:-:S04]  /*0670*/  DEPBAR {5,4,3,2,1,0} ;  /* 0x0000003f0000791a */ /* 0x000fc80000000000 */
[----:B------:R4:W-:Y:S01]  /*0680*/  UTMACCTL.IV [UR22] ;  /* 0x00000000160079b9 */ /* 0x0009e20008000000 */
[----:B------:R-:W-:Y:S01]  /*0690*/  NOP ;  /* 0x0000000000007918 */ /* 0x000fe20000000000 */
.L_x_12:
[----:B------:R-:W-:Y:S05]  /*06a0*/  @P0 BRA `(.L_x_13) ;  /* 0x00000000000c0947 */ /* 0x000fea0003800000 */
[----:B------:R0:W-:Y:S01]  /*06b0*/  UTMACMDFLUSH ;  /* 0x00000000000079b7 */ /* 0x0001e20000000000 */
[----:B------:R-:W-:Y:S05]  /*06c0*/  @P0 BRA `(.L_x_13) ;  /* 0x0000000000040947 */ /* 0x000fea0003800000 */
[----:B------:R-:W-:-:S04]  /*06d0*/  DEPBAR.LE SB0, 0x0 ;  /* 0x000080000000791a */ /* 0x000fc80000000000 */
.L_x_13:
[----:B------:R-:W-:Y:S05]  /*06e0*/  WARPSYNC.ALL ;  /* 0x0000000000007948 */ /* 0x000fea0003800000 */
[----:B-----5:R-:W-:Y:S06]  /*06f0*/  BAR.SYNC.DEFER_BLOCKING 0x0 ;  /* 0x0000000000007b1d */ /* 0x020fec0000010000 */
[----:B------:R-:W-:Y:S02]  /*0700*/  BSSY B1, `(.L_x_14) ;  /* 0x000000b000017945 */ /* 0x000fe40003800000 */
[----:B------:R-:W-:Y:S06]  /*0710*/  BAR.SYNC.DEFER_BLOCKING 0x0 ;  /* 0x0000000000007b1d */ /* 0x000fec0000010000 */
[----:B------:R1:W-:Y:S01]  /*0720*/  @!P0 STS [R12], RZ ;  /* 0x000000ff0c008388 */ /* 0x0003e20000000800 */
[----:B------:R-:W-:Y:S01]  /*0730*/  NOP ;  /* 0x0000000000007918 */ /* 0x000fe20000000000 */
[----:B------:R-:W-:Y:S05]  /*0740*/  @P2 BRA `(.L_x_15) ;  /* 0x0000000000182947 */ /* 0x000fea0003800000 */
[----:B-123--:R-:W1:Y:S01]  /*0750*/  LDS R0, [UR20+0x8] ;  /* 0x00000814ff007984 */ /* 0x00ee620008000800 */
[----:B----4-:R-:W2:Y:S01]  /*0760*/  LDC.64 R8, c[0x0][0x218] ;  /* 0x00008600ff087b82 */ /* 0x010ea20000000a00 */
[----:B------:R-:W-:Y:S02]  /*0770*/  IMAD.MOV.U32 R5, RZ, RZ, 0x70 ;  /* 0x00000070ff057424 */ /* 0x000fe400078e00ff */
[----:B--2---:R2:W-:Y:S03]  /*0780*/  STS.64 [UR20], R8 ;  /* 0x00000008ff007988 */ /* 0x0045e60008000a14 */
[----:B-1----:R-:W-:-:S05]  /*0790*/  LOP3.LUT R0, R0, 0x10, R5, 0xd8, !PT ;  /* 0x0000001000007812 */ /* 0x002fca00078ed805 */
[----:B------:R2:W-:Y:S02]  /*07a0*/  STS [UR20+0x8], R0 ;  /* 0x00000800ff007988 */ /* 0x0005e40008000814 */
.L_x_15:
[----:B----4-:R-:W-:Y:S05]  /*07b0*/  BSYNC B1 ;  /* 0x0000000000017941 */ /* 0x010fea0003800000 */
.L_x_14:
[----:B------:R-:W-:Y:S04]  /*07c0*/  BSSY B1, `(.L_x_16) ;  /* 0x000000a000017945 */ /* 0x000fe80003800000 */
[----:B------:R-:W-:Y:S05]  /*07d0*/  @P2 BRA `(.L_x_17) ;  /* 0x0000000000202947 */ /* 0x000fea0003800000 */
[----:B-123--:R-:W1:Y:S01]  /*07e0*/  LDS R0, [UR20+0x34] ;  /* 0x00003414ff007984 */ /* 0x00ee620008000800 */
[----:B------:R-:W-:Y:S02]  /*07f0*/  IMAD.MOV.U32 R5, RZ, RZ, 0x3f000000 ;  /* 0x3f000000ff057424 */ /* 0x000fe400078e00ff */
[----:B------:R-:W-:Y:S01]  /*0800*/  @!P2 IMAD.MOV.U32 R4, RZ, RZ, 0x1f ;  /* 0x0000001fff04a424 */ /* 0x000fe200078e00ff */
[----:B------:R-:W2:Y:S02]  /*0810*/  @!P2 LDS R9, [UR20+0x38] ;  /* 0x00003814ff09a984 */ /* 0x000ea40008000800 */
[----:B-1----:R-:W-:Y:S02]  /*0820*/  LOP3.LUT R0, R0, 0xff000000, R5, 0xb8, !PT ;  /* 0xff00000000007812 */ /* 0x002fe400078eb805 */
[----:B--2---:R-:W-:-:S03]  /*0830*/  @!P2 LOP3.LUT R4, R9, 0xff, R4, 0xb8, !PT ;  /* 0x000000ff0904a812 */ /* 0x004fc600078eb804 */
[----:B------:R4:W-:Y:S04]  /*0840*/  STS [UR20+0x34], R0 ;  /* 0x00003400ff007988 */ /* 0x0009e80008000814 */
[----:B------:R4:W-:Y:S02]  /*0850*/  @!P2 STS [UR20+0x38], R4 ;  /* 0x00003804ff00a988 */ /* 0x0009e40008000814 */
.L_x_17:
[----:B------:R-:W-:Y:S05]  /*0860*/  BSYNC B1 ;  /* 0x0000000000017941 */ /* 0x000fea0003800000 */
.L_x_16:
[----:B------:R-:W-:Y:S04]  /*0870*/  BSSY B1, `(.L_x_18) ;  /* 0x0000004000017945 */ /* 0x000fe80003800000 */
[----:B------:R-:W-:Y:S05]  /*0880*/  @P2 BRA `(.L_x_19) ;  /* 0x0000000000082947 */ /* 0x000fea0003800000 */
[----:B------:R1:W-:Y:S04]  /*0890*/  STS [UR20+0x24], R13 ;  /* 0x0000240dff007988 */ /* 0x0003e80008000814 */
[----:B------:R1:W-:Y:S02]  /*08a0*/  STS [UR20+0x20], R7 ;  /* 0x00002007ff007988 */ /* 0x0003e40008000814 */
.L_x_19:
[----:B------:R-:W-:Y:S05]  /*08b0*/  BSYNC B1 ;  /* 0x0000000000017941 */ /* 0x000fea0003800000 */
.L_x_18:
[----:B------:R-:W-:Y:S04]  /*08c0*/  BSSY B1, `(.L_x_20) ;  /* 0x000000e000017945 */ /* 0x000fe80003800000 */
[----:B------:R-:W-:Y:S05]  /*08d0*/  @P2 BRA `(.L_x_21) ;  /* 0x0000000000302947 */ /* 0x000fea0003800000 */
[----:B----4-:R-:W4:Y:S01]  /*08e0*/  LDS R4, [UR20+0x34] ;  /* 0x00003414ff047984 */ /* 0x010f220008000800 */
[----:B------:R-:W5:Y:S03]  /*08f0*/  LDC.64 R10, c[0x0][0x240] ;  /* 0x00009000ff0a7b82 */ /* 0x000f660000000a00 */
[----:B-123--:R-:W1:Y:S01]  /*0900*/  LDS R0, [UR20+0x1c] ;  /* 0x00001c14ff007984 */ /* 0x00ee620008000800 */
[C---:B-----5:R-:W-:Y:S01]  /*0910*/  SHF.L.U64.HI R8, R10.reuse, 0x1, R11 ;  /* 0x000000010a087819 */ /* 0x060fe2000001020b */
[----:B------:R-:W-:-:S03]  /*0920*/  IMAD.SHL.U32 R5, R10, 0x2, RZ ;  /* 0x000000020a057824 */ /* 0x000fc600078e00ff */
[--C-:B------:R-:W-:Y:S02]  /*0930*/  SHF.R.U32.HI R9, RZ, 0x4, R8.reuse ;  /* 0x00000004ff097819 */ /* 0x100fe40000011608 */
[----:B------:R-:W-:-:S05]  /*0940*/  SHF.R.U64 R5, R5, 0x4, R8 ;  /* 0x0000000405057819 */ /* 0x000fca0000001208 */
[----:B------:R2:W-:Y:S01]  /*0950*/  STS [UR20+0xc], R5 ;  /* 0x00000c05ff007988 */ /* 0x0005e20008000814 */
[----:B----4-:R-:W-:Y:S02]  /*0960*/  LOP3.LUT R4, R4, 0x7, RZ, 0xb8, !PT ;  /* 0x0000000704047812 */ /* 0x010fe400078eb8ff */
[----:B-1----:R-:W-:-:S03]  /*0970*/  LOP3.LUT R0, R0, 0xf, R9, 0xb8, !PT ;  /* 0x0000000f00007812 */ /* 0x002fc600078eb809 */
[----:B------:R2:W-:Y:S04]  /*0980*/  STS [UR20+0x34], R4 ;  /* 0x00003404ff007988 */ /* 0x0005e80008000814 */
[----:B------:R2:W-:Y:S02]  /*0990*/  STS [UR20+0x1c], R0 ;  /* 0x00001c00ff007988 */ /* 0x0005e40008000814 */
.L_x_21:
[----:B------:R-:W-:Y:S05]  /*09a0*/  BSYNC B1 ;  /* 0x0000000000017941 */ /* 0x000fea0003800000 */
.L_x_20:
[----:B------:R-:W-:Y:S04]  /*09b0*/  BSSY B2, `(.L_x_22) ;  /* 0x000001a000027945 */ /* 0x000fe80003800000 */
[----:B------:R-:W-:Y:S04]  /*09c0*/  BSSY B1, `(.L_x_23) ;  /* 0x0000015000017945 */ /* 0x000fe80003800000 */
[----:B------:R-:W-:Y:S05]  /*09d0*/  @P2 BRA `(.L_x_24) ;  /* 0x0000000000202947 */ /* 0x000fea0003800000 */
[----:B-1234-:R-:W1:Y:S02]  /*09e0*/  LDS R0, [UR20+0x34] ;  /* 0x00003414ff007984 */ /* 0x01ee640008000800 */
[----:B-1----:R-:W-:-:S05]  /*09f0*/  LOP3.LUT R0, R0, 0x38, RZ, 0xb8, !PT ;  /* 0x0000003800007812 */ /* 0x002fca00078eb8ff */
[----:B------:R1:W-:Y:S01]  /*0a00*/  STS [UR20+0x34], R0 ;  /* 0x00003400ff007988 */ /* 0x0003e20008000814 */
[----:B------:R-:W-:Y:S05]  /*0a10*/  @P2 BRA `(.L_x_25) ;  /* 0x0000000000202947 */ /* 0x000fea0003800000 */
[----:B-1----:R-:W1:Y:S01]  /*0a20*/  LDS R0, [UR20+0x8] ;  /* 0x00000814ff007984 */ /* 0x002e620008000800 */
[----:B------:R-:W-:-:S05]  /*0a30*/  IMAD.MOV.U32 R5, RZ, RZ, 0x780 ;  /* 0x00000780ff057424 */ /* 0x000fca00078e00ff */
[----:B-1----:R-:W-:-:S05]  /*0a40*/  LOP3.LUT R0, R0, 0x300, R5, 0xd8, !PT ;  /* 0x0000030000007812 */ /* 0x002fca00078ed805 */
[----:B------:R1:W-:Y:S02]  /*0a50*/  STS [UR20+0x8], R0 ;  /* 0x00000800ff007988 */ /* 0x0003e40008000814 */
.L_x_24:
[----:B------:R-:W-:Y:S05]  /*0a60*/  @P2 BRA `(.L_x_26) ;  /* 0x0000000000282947 */ /* 0x000fea0003800000 */
[----:B-1234-:R-:W1:Y:S02]  /*0a70*/  LDS R0, [UR20+0x8] ;  /* 0x00000814ff007984 */ /* 0x01ee640008000800 */
[----:B-1----:R-:W-:-:S05]  /*0a80*/  LOP3.LUT R0, R0, 0x1800, RZ, 0xb8, !PT ;  /* 0x0000180000007812 */ /* 0x002fca00078eb8ff */
[----:B------:R2:W-:Y:S02]  /*0a90*/  STS [UR20+0x8], R0 ;  /* 0x00000800ff007988 */ /* 0x0005e40008000814 */
.L_x_25:
[----:B------:R-:W-:Y:S05]  /*0aa0*/  @P2 BREAK B1 ;  /* 0x0000000000012942 */ /* 0x000fea0003800000 */
[----:B------:R-:W-:Y:S05]  /*0ab0*/  @P2 BRA `(.L_x_27) ;  /* 0x0000000000242947 */ /* 0x000fea0003800000 */
[----:B-12---:R-:W1:Y:S01]  /*0ac0*/  LDS R0, [UR20+0x8] ;  /* 0x00000814ff007984 */ /* 0x006e620008000800 */
[----:B------:R-:W-:-:S05]  /*0ad0*/  IMAD.MOV.U32 R5, RZ, RZ, 0x6000 ;  /* 0x00006000ff057424 */ /* 0x000fca00078e00ff */
[----:B-1----:R-:W-:-:S04]  /*0ae0*/  LOP3.LUT R0, R0, 0x6000, R5, 0xd8, !PT ;  /* 0x0000600000007812 */ /* 0x002fc800078ed805 */
[----:B------:R-:W-:-:S05]  /*0af0*/  LOP3.LUT R0, R0, 0x400000, RZ, 0xb8, !PT ;  /* 0x0040000000007812 */ /* 0x000fca00078eb8ff */
[----:B------:R1:W-:Y:S02]  /*0b00*/  STS [UR20+0x8], R0 ;  /* 0x00000800ff007988 */ /* 0x0003e40008000814 */
.L_x_26:
[----:B------:R-:W-:Y:S05]  /*0b10*/  BSYNC B1 ;  /* 0x0000000000017941 */ /* 0x000fea0003800000 */
.L_x_23:
[----:B-1234-:R-:W1:Y:S02]  /*0b20*/  @!P2 LDS R0, [UR20+0x8] ;  /* 0x00000814ff00a984 */ /* 0x01ee640008000800 */
[----:B-1----:R-:W-:-:S05]  /*0b30*/  @!P2 LOP3.LUT R0, R0, 0x8000, RZ, 0xb8, !PT ;  /* 0x000080000000a812 */ /* 0x002fca00078eb8ff */
[----:B------:R3:W-:Y:S02]  /*0b40*/  @!P2 STS [UR20+0x8], R0 ;  /* 0x00000800ff00a988 */ /* 0x0007e40008000814 */
.L_x_27:
[----:B------:R-:W-:Y:S05]  /*0b50*/  BSYNC B2 ;  /* 0x0000000000027941 */ /* 0x000fea0003800000 */
.L_x_22:
[----:B------:R-:W-:Y:S05]  /*0b60*/  WARPSYNC.ALL ;  /* 0x0000000000007948 */ /* 0x000fea0003800000 */
[----:B------:R-:W-:-:S04]  /*0b70*/  UIADD3 UR25, UR5, 0x80, URZ ;  /* 0x0000008005197890 */ /* 0x000fc8000fffe03f */
[----:B------:R-:W-:-:S04]  /*0b80*/  UIADD3 UR24, UP0, UR25, UR26, URZ ;  /* 0x0000001a19187290 */ /* 0x000fc8000ff1e03f */
[----:B------:R-:W-:Y:S01]  /*0b90*/  ULEA.HI.X.SX32 UR25, UR25, UR27, 0x1, UP0 ;  /* 0x0000001b19197291 */ /* 0x000fe200080f0e3f */
[----:B------:R-:W-:Y:S11]  /*0ba0*/  @P0 BRA `(.L_x_28) ;  /* 0x0000000000280947 */ /* 0x000ff60003800000 */
        /* <DEDUP_REMOVED lines=10> */
.L_x_28:
[----:B------:R-:W-:Y:S05]  /*0c50*/  @P0 BRA `(.L_x_29) ;  /* 0x00000000000c0947 */ /* 0x000fea0003800000 */
[----:B------:R0:W-:Y:S01]  /*0c60*/  UTMACMDFLUSH ;  /* 0x00000000000079b7 */ /* 0x0001e20000000000 */
[----:B------:R-:W-:Y:S05]  /*0c70*/  @P0 BRA `(.L_x_29) ;  /* 0x0000000000040947 */ /* 0x000fea0003800000 */
[----:B------:R-:W-:-:S04]  /*0c80*/  DEPBAR.LE SB0, 0x0 ;  /* 0x000080000000791a */ /* 0x000fc80000000000 */
.L_x_29:
        /* <DEDUP_REMOVED lines=13> */
.L_x_31:
[----:B----4-:R-:W-:Y:S05]  /*0d60*/  BSYNC B2 ;  /* 0x0000000000027941 */ /* 0x010fea0003800000 */
.L_x_30:
[----:B------:R-:W-:Y:S04]  /*0d70*/  BSSY B3, `(.L_x_32) ;  /* 0x0000011000037945 */ /* 0x000fe80003800000 */
[----:B------:R-:W-:Y:S04]  /*0d80*/  BSSY B2, `(.L_x_33) ;  /* 0x000000e000027945 */ /* 0x000fe80003800000 */
[----:B------:R-:W-:Y:S05]  /*0d90*/  @P2 BRA `(.L_x_34) ;  /* 0x0000000000242947 */ /* 0x000fea0003800000 */
[----:B-123--:R-:W1:Y:S01]  /*0da0*/  LDS R0, [UR20+0x34] ;  /* 0x00003414ff007984 */ /* 0x00ee620008000800 */
[----:B------:R-:W-:-:S05]  /*0db0*/  IMAD.MOV.U32 R5, RZ, RZ, 0x3f000000 ;  /* 0x3f000000ff057424 */ /* 0x000fca00078e00ff */
[----:B-1----:R-:W-:-:S05]  /*0dc0*/  LOP3.LUT R0, R0, 0xff000000, R5, 0xb8, !PT ;  /* 0xff00000000007812 */ /* 0x002fca00078eb805 */
[----:B------:R1:W-:Y:S01]  /*0dd0*/  STS [UR20+0x34], R0 ;  /* 0x00003400ff007988 */ /* 0x0003e20008000814 */
[----:B------:R-:W-:Y:S05]  /*0de0*/  @P2 BRA `(.L_x_35) ;  /* 0x00000000001c2947 */ /* 0x000fea0003800000 */
[----:B-1----:R-:W1:Y:S01]  /*0df0*/  LDS R0, [UR20+0x38] ;  /* 0x00003814ff007984 */ /* 0x002e620008000800 */
[----:B------:R-:W-:-:S05]  /*0e00*/  IMAD.MOV.U32 R5, RZ, RZ, 0xff ;  /* 0x000000ffff057424 */ /* 0x000fca00078e00ff */
[----:B-1----:R-:W-:-:S05]  /*0e10*/  LOP3.LUT R0, R0, 0xff, R5, 0xb8, !PT ;  /* 0x000000ff00007812 */ /* 0x002fca00078eb805 */
[----:B------:R4:W-:Y:S02]  /*0e20*/  STS [UR20+0x38], R0 ;  /* 0x00003800ff007988 */ /* 0x0009e40008000814 */
.L_x_34:
[----:B------:R-:W-:Y:S05]  /*0e30*/  @P2 BREAK B2 ;  /* 0x0000000000022942 */ /* 0x000fea0003800000 */
[----:B------:R-:W-:Y:S05]  /*0e40*/  @P2 BRA `(.L_x_36) ;  /* 0x00000000000c2947 */ /* 0x000fea0003800000 */
[----:B------:R1:W-:Y:S02]  /*0e50*/  STS [UR20+0x20], R7 ;  /* 0x00002007ff007988 */ /* 0x0003e40008000814 */
.L_x_35:
[----:B------:R-:W-:Y:S05]  /*0e60*/  BSYNC B2 ;  /* 0x0000000000027941 */ /* 0x000fea0003800000 */
.L_x_33:
[----:B------:R1:W-:Y:S02]  /*0e70*/  @!P2 STS [UR20+0x24], R6 ;  /* 0x00002406ff00a988 */ /* 0x0003e40008000814 */
.L_x_36:
[----:B------:R-:W-:Y:S05]  /*0e80*/  BSYNC B3 ;  /* 0x0000000000037941 */ /* 0x000fea0003800000 */
.L_x_32:
[----:B------:R-:W-:Y:S05]  /*0e90*/  WARPSYNC.ALL ;  /* 0x0000000000007948 */ /* 0x000fea0003800000 */
[----:B------:R-:W-:Y:S04]  /*0ea0*/  BSSY B3, `(.L_x_37) ;  /* 0x000000e000037945 */ /* 0x000fe80003800000 */
[----:B------:R-:W-:Y:S05]  /*0eb0*/  @P2 BRA `(.L_x_38) ;  /* 0x0000000000302947 */ /* 0x000fea0003800000 */
[----:B------:R-:W5:Y:S01]  /*0ec0*/  LDS R4, [UR20+0x34] ;  /* 0x00003414ff047984 */ /* 0x000f620008000800 */
[----:B--2---:R-:W2:Y:S03]  /*0ed0*/  LDC.64 R8, c[0x0][0x248] ;  /* 0x00009200ff087b82 */ /* 0x004ea60000000a00 */
[----:B-1-34-:R-:W1:Y:S01]  /*0ee0*/  LDS R0, [UR20+0x1c] ;  /* 0x00001c14ff007984 */ /* 0x01ae620008000800 */
[C---:B--2---:R-:W-:Y:S01]  /*0ef0*/  SHF.L.U64.HI R6, R8.reuse, 0x1, R9 ;  /* 0x0000000108067819 */ /* 0x044fe20000010209 */
[----:B------:R-:W-:-:S03]  /*0f00*/  IMAD.SHL.U32 R5, R8, 0x2, RZ ;  /* 0x0000000208057824 */ /* 0x000fc600078e00ff */
[--C-:B------:R-:W-:Y:S02]  /*0f10*/  SHF.R.U32.HI R7, RZ, 0x4, R6.reuse ;  /* 0x00000004ff077819 */ /* 0x100fe40000011606 */
[----:B------:R-:W-:-:S05]  /*0f20*/  SHF.R.U64 R5, R5, 0x4, R6 ;  /* 0x0000000405057819 */ /* 0x000fca0000001206 */
[----:B------:R2:W-:Y:S01]  /*0f30*/  STS [UR20+0xc], R5 ;  /* 0x00000c05ff007988 */ /* 0x0005e20008000814 */
[----:B-----5:R-:W-:Y:S02]  /*0f40*/  LOP3.LUT R4, R4, 0x7, RZ, 0xb8, !PT ;  /* 0x0000000704047812 */ /* 0x020fe400078eb8ff */
[----:B-1----:R-:W-:-:S03]  /*0f50*/  LOP3.LUT R0, R0, 0xf, R7, 0xb8, !PT ;  /* 0x0000000f00007812 */ /* 0x002fc600078eb807 */
[----:B------:R2:W-:Y:S04]  /*0f60*/  STS [UR20+0x34], R4 ;  /* 0x00003404ff007988 */ /* 0x0005e80008000814 */
[----:B------:R2:W-:Y:S02]  /*0f70*/  STS [UR20+0x1c], R0 ;  /* 0x00001c00ff007988 */ /* 0x0005e40008000814 */
.L_x_38:
[----:B------:R-:W-:Y:S05]  /*0f80*/  BSYNC B3 ;  /* 0x0000000000037941 */ /* 0x000fea0003800000 */
.L_x_37:
        /* <DEDUP_REMOVED lines=11> */
.L_x_41:
[----:B------:R-:W-:Y:S05]  /*1040*/  @P2 BRA `(.L_x_43) ;  /* 0x0000000000282947 */ /* 0x000fea0003800000 */
[----:B-1234-:R-:W1:Y:S02]  /*1050*/  LDS R0, [UR20+0x8] ;  /* 0x00000814ff007984 */ /* 0x01ee640008000800 */
[----:B-1----:R-:W-:-:S05]  /*1060*/  LOP3.LUT R0, R0, 0x1800, RZ, 0xb8, !PT ;  /* 0x0000180000007812 */ /* 0x002fca00078eb8ff */
[----:B------:R2:W-:Y:S02]  /*1070*/  STS [UR20+0x8], R0 ;  /* 0x00000800ff007988 */ /* 0x0005e40008000814 */
.L_x_42:
[----:B------:R-:W-:Y:S05]  /*1080*/  @P2 BREAK B4 ;  /* 0x0000000000042942 */ /* 0x000fea0003800000 */
[----:B------:R-:W-:Y:S05]  /*1090*/  @P2 BRA `(.L_x_44) ;  /* 0x0000000000242947 */ /* 0x000fea0003800000 */
[----:B-12---:R-:W1:Y:S01]  /*10a0*/  LDS R0, [UR20+0x8] ;  /* 0x00000814ff007984 */ /* 0x006e620008000800 */
[----:B------:R-:W-:-:S05]  /*10b0*/  IMAD.MOV.U32 R5, RZ, RZ, 0x6000 ;  /* 0x00006000ff057424 */ /* 0x000fca00078e00ff */
[----:B-1----:R-:W-:-:S04]  /*10c0*/  LOP3.LUT R0, R0, 0x6000, R5, 0xd8, !PT ;  /* 0x0000600000007812 */ /* 0x002fc800078ed805 */
[----:B------:R-:W-:-:S05]  /*10d0*/  LOP3.LUT R0, R0, 0x400000, RZ, 0xb8, !PT ;  /* 0x0040000000007812 */ /* 0x000fca00078eb8ff */
[----:B------:R1:W-:Y:S02]  /*10e0*/  STS [UR20+0x8], R0 ;  /* 0x00000800ff007988 */ /* 0x0003e40008000814 */
.L_x_43:
[----:B------:R-:W-:Y:S05]  /*10f0*/  BSYNC B4 ;  /* 0x0000000000047941 */ /* 0x000fea0003800000 */
.L_x_40:
[----:B-1234-:R-:W1:Y:S02]  /*1100*/  @!P2 LDS R0, [UR20+0x8] ;  /* 0x00000814ff00a984 */ /* 0x01ee640008000800 */
[----:B-1----:R-:W-:-:S05]  /*1110*/  @!P2 LOP3.LUT R0, R0, 0x8000, RZ, 0xb8, !PT ;  /* 0x000080000000a812 */ /* 0x002fca00078eb8ff */
[----:B------:R3:W-:Y:S02]  /*1120*/  @!P2 STS [UR20+0x8], R0 ;  /* 0x00000800ff00a988 */ /* 0x0007e40008000814 */
.L_x_44:
[----:B------:R-:W-:Y:S05]  /*1130*/  BSYNC B3 ;  /* 0x0000000000037941 */ /* 0x000fea0003800000 */
.L_x_39:
[----:B------:R-:W-:Y:S05]  /*1140*/  WARPSYNC.ALL ;  /* 0x0000000000007948 */ /* 0x000fea0003800000 */
[----:B------:R4:W-:Y:S01]  /*1150*/  STL [R1], RZ ;  /* 0x000000ff01007387 */ /* 0x0009e20000100800 */
[----:B------:R-:W-:Y:S01]  /*1160*/  UIADD3 UR5, UR5, 0x100, URZ ;  /* 0x0000010005057890 */ /* 0x000fe2000fffe03f */
[----:B------:R-:W-:Y:S02]  /*1170*/  ISETP.GE.AND P1, PT, R14, 0x1, PT ;  /* 0x000000010e00780c */ /* 0x000fe40003f26270 */
[----:B------:R-:W-:Y:S01]  /*1180*/  SHF.R.U32.HI R6, RZ, 0x5, R3 ;  /* 0x00000005ff067819 */ /* 0x000fe20000011603 */
[----:B------:R-:W-:-:S04]  /*1190*/  UIADD3 UR26, UP0, UR5, UR26, URZ ;  /* 0x0000001a051a7290 */ /* 0x000fc8000ff1e03f */
[----:B------:R-:W-:Y:S01]  /*11a0*/  ULEA.HI.X.SX32 UR27, UR5, UR27, 0x1, UP0 ;  /* 0x0000001b051b7291 */ /* 0x000fe200080f0e3f */
[----:B----4-:R-:W-:Y:S11]  /*11b0*/  @P0 BRA `(.L_x_45) ;  /* 0x0000000000280947 */ /* 0x010ff60003800000 */
        /* <DEDUP_REMOVED lines=10> */
.L_x_45:
[----:B------:R-:W-:Y:S05]  /*1260*/  @P0 BRA `(.L_x_46) ;  /* 0x00000000000c0947 */ /* 0x000fea0003800000 */
[----:B------:R0:W-:Y:S01]  /*1270*/  UTMACMDFLUSH ;  /* 0x00000000000079b7 */ /* 0x0001e20000000000 */
[----:B------:R-:W-:Y:S05]  /*1280*/  @P0 BRA `(.L_x_46) ;  /* 0x0000000000040947 */ /* 0x000fea0003800000 */
[----:B------:R-:W-:-:S04]  /*1290*/  DEPBAR.LE SB0, 0x0 ;  /* 0x000080000000791a */ /* 0x000fc80000000000 */
.L_x_46:
[----:B------:R1:W-:Y:S01]  /*12a0*/  STL [R1+0x4], RZ ;  /* 0x000004ff01007387 */ /* 0x0003e20000100800 */
[----:B------:R-:W-:Y:S05]  /*12b0*/  WARPSYNC.ALL ;  /* 0x0000000000007948 */ /* 0x000fea0003800000 */
[----:B------:R1:W-:Y:S01]  /*12c0*/  STL [R1+0x8], RZ ;  /* 0x000008ff01007387 */ /* 0x0003e20000100800 */
[----:B-----5:R-:W-:Y:S01]  /*12d0*/  VOTEU.ALL UP0, P2 ;  /* 0x00000000003f7886 */ /* 0x020fe20001000000 */
[----:B------:R-:W-:Y:S01]  /*12e0*/  UMOV UR6, 0x1 ;  /* 0x0000000100067882 */ /* 0x000fe20000000000 */
[----:B------:R-:W-:Y:S01]  /*12f0*/  VOTEU.ALL UP1, P2 ;  /* 0x00000000003f7886 */ /* 0x000fe20001020000 */
[----:B------:R1:W-:Y:S01]  /*1300*/  STL [R1+0xc], RZ ;  /* 0x00000cff01007387 */ /* 0x0003e20000100800 */
[----:B------:R-:W-:Y:S01]  /*1310*/  R2UR UR28, R6 ;  /* 0x00000000061c72ca */ /* 0x000fe200000e0000 */
[----:B------:R-:W-:-:S04]  /*1320*/  @!UP0 UIADD3 UR8, -UR6, 0x100000, URZ ;  /* 0x0010000006088890 */ /* 0x000fc8000fffe13f */
[----:B------:R-:W-:Y:S02]  /*1330*/  @!UP0 USHF.L.U32 UR9, UR8, 0xb, URZ ;  /* 0x0000000b08098899 */ /* 0x000fe4000800063f */
[----:B------:R-:W-:Y:S01]  /*1340*/  @!UP0 USHF.L.U32 UR8, UR8, 0x1, URZ ;  /* 0x0000000108088899 */ /* 0x000fe2000800063f */
[----:B------:R-:W-:Y:S01]  /*1350*/  CS2R R24, SRZ ;  /* 0x0000000000187805 */ /* 0x000fe2000001ff00 */
[----:B------:R1:W-:Y:S01]  /*1360*/  STL [R1+0x10], RZ ;  /* 0x000010ff01007387 */ /* 0x0003e20000100800 */
[----:B------:R-:W-:-:S04]  /*1370*/  @!UP0 UIADD3 UR6, -UR6, 0x100000, URZ ;  /* 0x0010000006068890 */ /* 0x000fc8000fffe13f */
[----:B------:R-:W-:Y:S02]  /*1380*/  @!UP0 USHF.L.U32 UR7, UR6, 0xb, URZ ;  /* 0x0000000b06078899 */ /* 0x000fe4000800063f */
[----:B------:R-:W-:Y:S01]  /*1390*/  @!UP0 USHF.L.U32 UR6, UR6, 0x1, URZ ;  /* 0x0000000106068899 */ /* 0x000fe2000800063f */
[----:B------:R-:W-:Y:S01]  /*13a0*/  CS2R R26, SRZ ;  /* 0x00000000001a7805 */ /* 0x000fe2000001ff00 */
[----:B------:R-:W-:Y:S01]  /*13b0*/  VOTEU.ALL UP0, P2 ;  /* 0x00000000003f7886 */ /* 0x000fe20001000000 */
[----:B------:R1:W-:Y:S01]  /*13c0*/  STL [R1+0x14], RZ ;  /* 0x000014ff01007387 */ /* 0x0003e20000100800 */
[----:B------:R-:W-:Y:S01]  /*13d0*/  USHF.L.U32 UR21, UR30, 0x8, URZ ;  /* 0x000000081e157899 */ /* 0x000fe2000800063f */
[----:B------:R-:W-:Y:S01]  /*13e0*/  CS2R R28, SRZ ;  /* 0x00000000001c7805 */ /* 0x000fe2000001ff00 */
[----:B------:R-:W-:Y:S01]  /*13f0*/  USHF.L.U32 UR11, UR29, 0x8, URZ ;  /* 0x000000081d0b7899 */ /* 0x000fe2000800063f */
[----:B------:R1:W-:Y:S01]  /*1400*/  STL [R1+0x18], RZ ;  /* 0x000018ff01007387 */ /* 0x0003e20000100800 */
[----:B------:R-:W-:-:S02]  /*1410*/  CS2R R30, SRZ ;  /* 0x00000000001e7805 */ /* 0x000fc4000001ff00 */
[----:B------:R-:W-:Y:S02]  /*1420*/  CS2R R32, SRZ ;  /* 0x0000000000207805 */ /* 0x000fe4000001ff00 */
[----:B------:R-:W-:Y:S01]  /*1430*/  CS2R R34, SRZ ;  /* 0x0000000000227805 */ /* 0x000fe2000001ff00 */
[----:B------:R1:W-:Y:S01]  /*1440*/  STL [R1+0x1c], RZ ;  /* 0x00001cff01007387 */ /* 0x0003e20000100800 */
[----:B------:R-:W-:Y:S02]  /*1450*/  CS2R R36, SRZ ;  /* 0x0000000000247805 */ /* 0x000fe4000001ff00 */
[----:B------:R-:W-:Y:S02]  /*1460*/  CS2R R38, SRZ ;  /* 0x0000000000267805 */ /* 0x000fe4000001ff00 */
[----:B------:R-:W-:Y:S01]  /*1470*/  CS2R R40, SRZ ;  /* 0x0000000000287805 */ /* 0x000fe2000001ff00 */
        /* <DEDUP_REMOVED lines=73> */
[----:B------:R-:W-:-:S03]  /*1910*/  CS2R R150, SRZ ;  /* 0x0000000000967805 */ /* 0x000fc6000001ff00 */
[----:B------:R1:W-:Y:S04]  /*1920*/  STL [R1+0x6c], RZ ;  /* 0x00006cff01007387 */ /* 0x0003e80000100800 */
        /* <DEDUP_REMOVED lines=67> */
[----:B------:R1:W-:Y:S01]  /*1d60*/  STL [R1+0x17c], RZ ;  /* 0x00017cff01007387 */ /* 0x0003e20000100800 */
[----:B------:R-:W-:Y:S06]  /*1d70*/  BAR.SYNC.DEFER_BLOCKING 0x0 ;  /* 0x0000000000007b1d */ /* 0x000fec0000010000 */
[----:B------:R1:W-:Y:S04]  /*1d80*/  STL [R1+0x180], RZ ;  /* 0x000180ff01007387 */ /* 0x0003e80000100800 */
[----:B------:R1:W-:Y:S04]  /*1d90*/  STL [R1+0x184], RZ ;  /* 0x000184ff01007387 */ /* 0x0003e80000100800 */
[----:B------:R1:W-:Y:S04]  /*1da0*/  STL [R1+0x188], RZ ;  /* 0x000188ff01007387 */ /* 0x0003e80000100800 */
[----:B------:R1:W-:Y:S04]  /*1db0*/  STL [R1+0x18c], RZ ;  /* 0x00018cff01007387 */ /* 0x0003e80000100800 */
[----:B------:R1:W-:Y:S04]  /*1dc0*/  STL [R1+0x190], RZ ;  /* 0x000190ff01007387 */ /* 0x0003e80000100800 */
[----:B------:R-:W2:Y:S02]  /*1dd0*/  FENCE.VIEW.ASYNC.S ;  /* 0x00000000000073c6 */ /* 0x000ea40000000000 */
[----:B--2---:R1:W2:Y:S02]  /*1de0*/  @!UP0 SYNCS.EXCH.64 URZ, [UR20+0x10000], UR8 ;  /* 0x01000008143f85b2 */ /* 0x0042a40008000100 */
        /* <DEDUP_REMOVED lines=20> */
[----:B--2---:R-:W-:Y:S06]  /*1f30*/  BAR.SYNC.DEFER_BLOCKING 0x0 ;  /* 0x0000000000007b1d */ /* 0x004fec0000010000 */
[----:B------:R1:W-:Y:S04]  /*1f40*/  STL [R1+0x1e4], RZ ;  /* 0x0001e4ff01007387 */ /* 0x0003e80000100800 */
[----:B------:R1:W-:Y:S04]  /*1f50*/  STL [R1+0x1e8], RZ ;  /* 0x0001e8ff01007387 */ /* 0x0003e80000100800 */
[----:B------:R1:W-:Y:S04]  /*1f60*/  STL [R1+0x1ec], RZ ;  /* 0x0001ecff01007387 */ /* 0x0003e80000100800 */
[----:B------:R1:W-:Y:S04]  /*1f70*/  STL [R1+0x1f0], RZ ;  /* 0x0001f0ff01007387 */ /* 0x0003e80000100800 */
[----:B------:R1:W-:Y:S01]  /*1f80*/  STL [R1+0x1f4], RZ ;  /* 0x0001f4ff01007387 */ /* 0x0003e20000100800 */
[----:B------:R1:W2:Y:S03]  /*1f90*/  @!UP1 SYNCS.EXCH.64 URZ, [UR20+0x10008], UR6 ;  /* 0x01000806143f95b2 */ /* 0x0002a60008000100 */
[----:B------:R1:W-:Y:S04]  /*1fa0*/  STL [R1+0x1f8], RZ ;  /* 0x0001f8ff01007387 */ /* 0x0003e80000100800 */
[----:B------:R1:W-:Y:S01]  /*1fb0*/  STL [R1+0x1fc], RZ ;  /* 0x0001fcff01007387 */ /* 0x0003e20000100800 */
[----:B------:R-:W-:Y:S05]  /*1fc0*/  @!P1 BRA `(.L_x_47) ;  /* 0x0000001800a89947 */ /* 0x000fea0003800000 */
[----:B------:R1:W-:Y:S01]  /*1fd0*/  STL [R1], RZ ;  /* 0x000000ff01007387 */ /* 0x0003e20000100800 */
[----:B------:R-:W-:Y:S02]  /*1fe0*/  CS2R R24, SRZ ;  /* 0x0000000000187805 */ /* 0x000fe4000001ff00 */
        /* <DEDUP_REMOVED lines=83> */
[----:B------:R-:W-:Y:S01]  /*2520*/  CS2R R150, SRZ ;  /* 0x0000000000967805 */ /* 0x000fe2000001ff00 */
[----:B------:R-:W-:Y:S01]  /*2530*/  UMOV UR5, URZ ;  /* 0x0000003f00057c82 */ /* 0x000fe20008000000 */
[----:B------:R-:W-:Y:S01]  /*2540*/  UMOV UR10, URZ ;  /* 0x0000003f000a7c82 */ /* 0x000fe20008000000 */
        /* <DEDUP_REMOVED lines=105> */
[----:B------:R1:W-:Y:S02]  /*2be0*/  STL [R1+0x1fc], RZ ;  /* 0x0001fcff01007387 */ /* 0x0003e40000100800 */
.L_x_49:
[----:B--2---:R-:W-:Y:S01]  /*2bf0*/  BAR.SYNC.DEFER_BLOCKING 0x0 ;  /* 0x0000000000007b1d */ /* 0x004fe20000010000 */
[----:B------:R-:W-:Y:S01]  /*2c00*/  ULEA UR19, UR5, UR20, 0x3 ;  /* 0x0000001405137291 */ /* 0x000fe2000f8e183f */
[----:B-1-3--:R-:W-:Y:S01]  /*2c10*/  @!P2 IMAD.MOV.U32 R0, RZ, RZ, 0x8000 ;  /* 0x00008000ff00a424 */ /* 0x00afe200078e00ff */
[----:B------:R-:W-:Y:S01]  /*2c20*/  ELECT P0, URZ, PT ;  /* 0x00000000003f782f */ /* 0x000fe20003800000 */
[----:B------:R-:W-:-:S03]  /*2c30*/  ULEA UR8, UR5, UR20, 0xe ;  /* 0x0000001405087291 */ /* 0x000fc6000f8e703f */
[----:B------:R-:W-:Y:S02]  /*2c40*/  ISETP.LT.U32.AND P0, PT, R2, 0x20, P0 ;  /* 0x000000200200780c */ /* 0x000fe40000701070 */
[----:B------:R-:W-:Y:S01]  /*2c50*/  ELECT P1, URZ, PT ;  /* 0x00000000003f782f */ /* 0x000fe20003820000 */
[----:B------:R-:W-:-:S03]  /*2c60*/  ULOP3.LUT UR12, UR28, 0x3, URZ, 0xc0, !UPT ;  /* 0x000000031c0c7892 */ /* 0x000fc6000f8ec03f */
[----:B------:R-:W-:Y:S01]  /*2c70*/  ISETP.LT.U32.AND P1, PT, R2, 0x80, P1 ;  /* 0x000000800200780c */ /* 0x000fe20000f21070 */
[----:B------:R-:W-:Y:S02]  /*2c80*/  UIADD3 UR18, UR8, 0x8000, URZ ;  /* 0x0000800008127890 */ /* 0x000fe4000fffe03f */
[----:B------:R-:W-:Y:S02]  /*2c90*/  ULEA UR14, UR12, UR21, 0x6 ;  /* 0x000000150c0e7291 */ /* 0x000fe4000f8e303f */
[----:B------:R-:W-:Y:S01]  /*2ca0*/  ULEA UR12, UR12, UR18, 0xc ;  /* 0x000000120c0c7291 */ /* 0x000fe2000f8e603f */
[----:B------:R-:W-:Y:S01]  /*2cb0*/  UMOV UR15, UR10 ;  /* 0x0000000a000f7c82 */ /* 0x000fe20008000000 */
[----:B------:R-:W-:Y:S01]  /*2cc0*/  VOTEU.ANY UP0, P0 ;  /* 0x00000000003f7886 */ /* 0x000fe20000000100 */
[----:B------:R-:W-:Y:S01]  /*2cd0*/  VOTEU.ANY UP2, P0 ;  /* 0x00000000003f7886 */ /* 0x000fe20000040100 */
[----:B------:R1:W-:Y:S01]  /*2ce0*/  @!P2 SYNCS.ARRIVE.TRANS64 RZ, [UR19+0x10000], R0 ;  /* 0x01000000ffffa9a7 */ /* 0x0003e20008000013 */
[----:B------:R2:W-:Y:S06]  /*2cf0*/  MEMBAR.ALL.CTA ;  /* 0x0000000000007992 */ /* 0x0005ec0000008000 */
[----:B--2---:R-:W2:Y:S01]  /*2d00*/  FENCE.VIEW.ASYNC.S ;  /* 0x00000000000073c6 */ /* 0x004ea20000000000 */
[----:B------:R-:W-:Y:S01]  /*2d10*/  @UP0 UIADD3 UR9, UR19, 0x10000, URZ ;  /* 0x0001000013090890 */ /* 0x000fe2000fffe03f */
[----:B------:R-:W-:Y:S01]  /*2d20*/  @UP0 UMOV UR6, UR22 ;  /* 0x0000001600060c82 */ /* 0x000fe20008000000 */
[----:B------:R-:W-:Y:S01]  /*2d30*/  @UP0 UMOV UR7, UR23 ;  /* 0x0000001700070c82 */ /* 0x000fe20008000000 */
[----:B--2---:R-:W-:Y:S01]  /*2d40*/  VOTEU.ANY UP1, P1 ;  /* 0x00000000003f7886 */ /* 0x004fe20000820100 */
[----:B------:R-:W-:Y:S01]  /*2d50*/  VOTEU.ANY UP3, P1 ;  /* 0x00000000003f7886 */ /* 0x000fe20000860100 */
[----:B-1----:R-:W-:-:S03]  /*2d60*/  IMAD.U32 R0, RZ, RZ, UR4 ;  /* 0x00000004ff007e24 */ /* 0x002fc6000f8e00ff */
[----:B------:R-:W-:Y:S01]  /*2d70*/  @UP1 UIADD3 UR13, UR19, 0x10000, URZ ;  /* 0x00010000130d1890 */ /* 0x000fe2000fffe03f */
[----:B------:R-:W-:Y:S01]  /*2d80*/  @UP1 UMOV UR16, UR24 ;  /* 0x0000001800101c82 */ /* 0x000fe20008000000 */
[----:B------:R-:W-:Y:S01]  /*2d90*/  @UP1 UMOV UR17, UR25 ;  /* 0x0000001900111c82 */ /* 0x000fe20008000000 */
[----:B------:R-:W-:Y:S01]  /*2da0*/  SHF.L.U32 R0, R0, 0x1f, RZ ;  /* 0x0000001f00007819 */ /* 0x000fe200000006ff */
[----:B------:R-:W-:Y:S06]  /*2db0*/  BAR.SYNC.DEFER_BLOCKING 0x0 ;  /* 0x0000000000007b1d */ /* 0x000fec0000010000 */
[----:B------:R1:W-:Y:S02]  /*2dc0*/  @UP2 UTMALDG.2D [UR8], [UR6] ;  /* 0x00000008060025b4 */ /* 0x0003e40008008000 */
[----:B------:R-:W-:Y:S06]  /*2dd0*/  BAR.SYNC.DEFER_BLOCKING 0x0 ;  /* 0x0000000000007b1d */ /* 0x000fec0000010000 */
[----:B------:R1:W-:Y:S02]  /*2de0*/  @UP3 UTMALDG.2D [UR12], [UR16] ;  /* 0x0000000c100035b4 */ /* 0x0003e40008008000 */
[----:B------:R-:W-:Y:S06]  /*2df0*/  BAR.SYNC.DEFER_BLOCKING 0x0 ;  /* 0x0000000000007b1d */ /* 0x000fec0000010000 */
[----:B------:R-:W2:Y:S02]  /*2e00*/  SYNCS.PHASECHK.TRANS64.TRYWAIT P0, [UR19+0x10000], R0 ;  /* 0x01000000ff0075a7 */ /* 0x000ea40008000153 */
[----:B-12---:R-:W-:Y:S05]  /*2e10*/  @!P0 BRA `(.L_x_48) ;  /* 0x0000002000508947 */ /* 0x006fea0003800000 */
.L_x_50:
[----:B------:R-:W-:Y:S01]  /*2e20*/  STL.64 [R1+0x268], R150 ;  /* 0x0002689601007387 */ /* 0x000fe20000100a00 */
[----:B------:R-:W-:Y:S01]  /*2e30*/  USHF.L.U32 UR6, UR28, 0x6, URZ ;  /* 0x000000061c067899 */ /* 0x000fe2000800063f */
[----:B------:R-:W1:Y:S02]  /*2e40*/  LDC R0, c[0x0][0x230] ;  /* 0x00008c00ff007b82 */ /* 0x000e640000000800 */
[----:B------:R-:W-:Y:S04]  /*2e50*/  STL.64 [R1+0x260], R148 ;  /* 0x0002609401007387 */ /* 0x000fe80000100a00 */
        /* <DEDUP_REMOVED lines=11> */
[----:B------:R2:W-:Y:S04]  /*2f10*/  STL.64 [R1+0x200], R124 ;  /* 0x0002007c01007387 */ /* 0x0005e80000100a00 */
[----:B--2---:R-:W2:Y:S04]  /*2f20*/  LDL.LU.64 R124, [R1] ;  /* 0x00000000017c7983 */ /* 0x004ea80000300a00 */
[----:B------:R-:W2:Y:S04]  /*2f30*/  LDL.LU.64 R126, [R1+0x8] ;  /* 0x00000800017e7983 */ /* 0x000ea80000300a00 */
        /* <DEDUP_REMOVED lines=61> */
[----:B------:R-:W2:Y:S01]  /*3310*/  LDL.LU.64 R250, [R1+0x1f8] ;  /* 0x0001f80001fa7983 */ /* 0x000ea20000300a00 */
[----:B------:R-:W-:-:S02]  /*3320*/  ULOP3.LUT UR6, UR6, 0x100, URZ, 0xc0, !UPT ;  /* 0x0000010006067892 */ /* 0x000fc4000f8ec03f */
[----:B------:R-:W-:Y:S02]  /*3330*/  USHF.R.U32.HI UR7, URZ, 0x4, UR18 ;  /* 0x000000043f077899 */ /* 0x000fe40008011612 */
[----:B------:R-:W-:Y:S02]  /*3340*/  ULEA.HI UR8, UR8, UR6, URZ, 0x1c ;  /* 0x0000000608087291 */ /* 0x000fe4000f8fe03f */
[----:B------:R-:W-:Y:S02]  /*3350*/  USGXT.U32 UR6, UR7, 0xe ;  /* 0x0000000e0706789a */ /* 0x000fe40008000000 */
[----:B------:R-:W-:Y:S02]  /*3360*/  ULOP3.LUT UR12, UR8, 0x3fff, URZ, 0xc0, !UPT ;  /* 0x00003fff080c7892 */ /* 0x000fe4000f8ec03f */
[----:B------:R-:W-:Y:S01]  /*3370*/  ULOP3.LUT UR14, UR6, 0x1000000, URZ, 0xfc, !UPT ;  /* 0x01000000060e7892 */ /* 0x000fe2000f8efc3f */
[----:B------:R-:W-:Y:S01]  /*3380*/  UMOV UR13, 0x80000020 ;  /* 0x80000020000d7882 */ /* 0x000fe20000000000 */
[----:B------:R-:W-:Y:S01]  /*3390*/  UMOV UR15, 0x40000040 ;  /* 0x40000040000f7882 */ /* 0x000fe20000000000 */
[----:B------:R-:W-:Y:S01]  /*33a0*/  UIADD3 UR16, UP0, UR12, 0x2, URZ ;  /* 0x000000020c107890 */ /* 0x000fe2000ff1e03f */
[----:B------:R-:W-:Y:S01]  /*33b0*/  UMOV UR8, URZ ;  /* 0x0000003f00087c82 */ /* 0x000fe20008000000 */
[----:B------:R-:W-:Y:S01]  /*33c0*/  UMOV UR18, 0x1000080 ;  /* 0x0100008000127882 */ /* 0x000fe20000000000 */
[----:B------:R-:W-:Y:S01]  /*33d0*/  UMOV UR19, 0x40000040 ;  /* 0x4000004000137882 */ /* 0x000fe20000000000 */
[----:B------:R-:W-:Y:S01]  /*33e0*/  UMOV UR7, URZ ;  /* 0x0000003f00077c82 */ /* 0x000fe20008000000 */
[----:B------:R-:W-:-:S02]  /*33f0*/  UIADD3.X UR17, UR8, -0x7fffffe0, URZ, UP0, !UPT ;  /* 0x8000002008117890 */ /* 0x000fc400087fe43f */
[----:B------:R-:W-:Y:S01]  /*3400*/  UIADD3.64 UR18, UR6, UR18, URZ ;  /* 0x0000001206127297 */ /* 0x000fe2000fffe03f */
[----:B--2---:R-:W-:-:S06]  /*3410*/  WARPGROUP.ARRIVE ;  /* 0x00000000000079c5 */ /* 0x004fcc0000000000 */
[----:B------:R-:W-:Y:S03]  /*3420*/  HGMMA.64x256x16.F32 R124, gdesc[UR12].tnspB, R124, gsb0 ;  /* 0x43e000000c7c79f0 */ /* 0x000fe6000800087c */
[----:B------:R-:W-:Y:S02]  /*3430*/  WARPGROUP.DEPBAR.LE gsb0, 0x0 ;  /* 0x00008000000079c5 */ /* 0x000fe40000010000 */
[----:B------:R-:W-:-:S15]  /*3440*/  WARPGROUP.ARRIVE ;  /* 0x00000000000079c5 */ /* 0x000fde0000000000 */
[----:B------:R-:W-:-:S08]  /*3450*/  NOP ;  /* 0x0000000000007918 */ /* 0x000fd00000000000 */
[----:B------:R-:W-:Y:S03]  /*3460*/  HGMMA.64x256x16.F32 R124, gdesc[UR16].tnspB, R124, gsb0 ;  /* 0x43e00000107c79f0 */ /* 0x000fe6000800087c */
[----:B------:R-:W-:Y:S02]  /*3470*/  WARPGROUP.DEPBAR.LE gsb0, 0x0 ;  /* 0x00008000000079c5 */ /* 0x000fe40000010000 */
[----:B------:R-:W-:Y:S04]  /*3480*/  STL.64 [R1], R124 ;  /* 0x0000007c01007387 */ /* 0x000fe80000100a00 */
        /* <DEDUP_REMOVED lines=63> */
[----:B--2---:R-:W2:Y:S04]  /*3880*/  LDL.LU.64 R150, [R1+0x268] ;  /* 0x0002680001967983 */ /* 0x004ea80000300a00 */
        /* <DEDUP_REMOVED lines=13> */
[----:B------:R-:W-:-:S02]  /*3960*/  UIADD3.64 UR12, UR16, 0x1fe, URZ ;  /* 0x000001fe100c7897 */ /* 0x000fc4000fffe03f */
[----:B------:R-:W-:Y:S02]  /*3970*/  UIADD3.64 UR16, UR16, 0x200, URZ ;  /* 0x0000020010107897 */ /* 0x000fe4000fffe03f */
[----:B------:R-:W-:Y:S02]  /*3980*/  UIADD3 UR10, UR10, 0x20, URZ ;  /* 0x000000200a0a7890 */ /* 0x000fe4000fffe03f */
[----:B------:R-:W-:-:S04]  /*3990*/  UIADD3 UR5, UR5, 0x1, URZ ;  /* 0x0000000105057890 */ /* 0x000fc8000fffe03f */
[----:B-1----:R-:W-:Y:S01]  /*39a0*/  ISETP.LE.AND P0, PT, R0, UR10, PT ;  /* 0x0000000a00007c0c */ /* 0x002fe2000bf03270 */
[----:B------:R-:W-:-:S04]  /*39b0*/  UISETP.NE.U32.AND UP0, UPT, UR5, 0x2, UPT ;  /* 0x000000020500788c */ /* 0x000fc8000bf05070 */
[----:B------:R-:W-:Y:S02]  /*39c0*/  USEL UR6, URZ, 0x1, UP0 ;  /* 0x000000013f067887 */ /* 0x000fe40008000000 */
[----:B------:R-:W-:Y:S02]  /*39d0*/  USEL UR5, UR5, URZ, UP0 ;  /* 0x0000003f05057287 */ /* 0x000fe40008000000 */
[----:B------:R-:W-:Y:S01]  /*39e0*/  ULOP3.LUT UR4, UR4, UR6, URZ, 0x3c, !UPT ;  /* 0x0000000604047292 */ /* 0x000fe2000f8e3c3f */
[----:B--2---:R-:W-:-:S06]  /*39f0*/  WARPGROUP.ARRIVE ;  /* 0x00000000000079c5 */ /* 0x004fcc0000000000 */
[----:B------:R-:W-:Y:S03]  /*3a00*/  HGMMA.64x256x16.F32 R24, gdesc[UR12].tnspB, R24, gsb0 ;  /* 0x43e000000c1879f0 */ /* 0x000fe60008000818 */
[----:B------:R-:W-:Y:S02]  /*3a10*/  WARPGROUP.DEPBAR.LE gsb0, 0x0 ;  /* 0x00008000000079c5 */ /* 0x000fe40000010000 */
[----:B------:R-:W-:-:S15]  /*3a20*/  WARPGROUP.ARRIVE ;  /* 0x00000000000079c5 */ /* 0x000fde0000000000 */
[----:B------:R-:W-:-:S08]  /*3a30*/  NOP ;  /* 0x0000000000007918 */ /* 0x000fd00000000000 */
[----:B------:R-:W-:Y:S03]  /*3a40*/  HGMMA.64x256x16.F32 R24, gdesc[UR16].tnspB, R24, gsb0 ;  /* 0x43e00000101879f0 */ /* 0x000fe60008000818 */
[----:B------:R-:W-:Y:S02]  /*3a50*/  WARPGROUP.DEPBAR.LE gsb0, 0x0 ;  /* 0x00008000000079c5 */ /* 0x000fe40000010000 */
[----:B---3--:R-:W-:Y:S05]  /*3a60*/  @!P0 BRA `(.L_x_49) ;  /* 0xfffffff000608947 */ /* 0x008fea000383ffff */
.L_x_47:
[----:B------:R5:W-:Y:S04]  /*3a70*/  STL [R1+0x20c], R148 ;  /* 0x00020c9401007387 */ /* 0x000be80000100800 */
[----:B------:R-:W3:Y:S01]  /*3a80*/  LDL.LU R8, [R1] ;  /* 0x0000000001087983 */ /* 0x000ee20000300800 */
[----:B--2---:R-:W-:Y:S06]  /*3a90*/  BAR.SYNC.DEFER_BLOCKING 0x0 ;  /* 0x0000000000007b1d */ /* 0x004fec0000010000 */
[----:B-----5:R-:W2:Y:S04]  /*3aa0*/  LDL.LU R148, [R1+0x4] ;  /* 0x0000040001947983 */ /* 0x020ea80000300800 */
[----:B------:R5:W-:Y:S04]  /*3ab0*/  STL [R1+0x208], R149 ;  /* 0x0002089501007387 */ /* 0x000be80000100800 */
[----:B-----5:R-:W5:Y:S01]  /*3ac0*/  LDL.LU R149, [R1+0xc] ;  /* 0x00000c0001957983 */ /* 0x020f620000300800 */
[----:B------:R-:W4:Y:S03]  /*3ad0*/  @!P2 SYNCS.CCTL.IV [UR20+0x10000] ;  /* 0x01000000ff00a9b1 */ /* 0x000f260008000014 */
[----:B------:R-:W5:Y:S04]  /*3ae0*/  LDL.LU R9, [R1+0x8] ;  /* 0x0000080001097983 */ /* 0x000f680000300800 */
[----:B------:R1:W-:Y:S01]  /*3af0*/  STL [R1+0x204], R150 ;  /* 0x0002049601007387 */ /* 0x0003e20000100800 */
[----:B----4-:R-:W-:Y:S06]  /*3b00*/  BAR.SYNC.DEFER_BLOCKING 0x0 ;  /* 0x0000000000007b1d */ /* 0x010fec0000010000 */
[----:B-1----:R-:W4:Y:S04]  /*3b10*/  LDL.LU R150, [R1+0x14] ;  /* 0x0000140001967983 */ /* 0x002f280000300800 */
[----:B------:R-:W4:Y:S04]  /*3b20*/  LDL.LU R10, [R1+0x10] ;  /* 0x00001000010a7983 */ /* 0x000f280000300800 */
[----:B------:R1:W-:Y:S01]  /*3b30*/  STL [R1+0x200], R151 ;  /* 0x0002009701007387 */ /* 0x0003e20000100800 */
[----:B------:R-:W4:Y:S03]  /*3b40*/  @!P2 SYNCS.CCTL.IV [UR20+0x10008] ;  /* 0x01000800ff00a9b1 */ /* 0x000f260008000014 */
[----:B-1----:R-:W4:Y:S04]  /*3b50*/  LDL.LU R151, [R1+0x1c] ;  /* 0x00001c0001977983 */ /* 0x002f280000300800 */
[----:B------:R-:W4:Y:S04]  /*3b60*/  LDL.LU R11, [R1+0x18] ;  /* 0x00001800010b7983 */ /* 0x000f280000300800 */
        /* <DEDUP_REMOVED lines=31> */
[----:B---3--:R-:W3:Y:S04]  /*3d60*/  LDL.LU R0, [R1+0x98] ;  /* 0x0000980001007983 */ /* 0x008ee80000300800 */
[----:B------:R-:W3:Y:S04]  /*3d70*/  LDL.LU R153, [R1+0xa4] ;  /* 0x0000a40001997983 */ /* 0x000ee80000300800 */
        /* <DEDUP_REMOVED lines=82> */
[----:B------:R-:W3:Y:S01]  /*42a0*/  LDL.LU R193, [R1+0x1e8] ;  /* 0x0001e80001c17983 */ /* 0x000ee20000300800 */
[----:B--2---:R-:W-:-:S03]  /*42b0*/  F2FP.F16.F32.PACK_AB R8, R148, R8 ;  /* 0x000000089408723e */ /* 0x004fc600000000ff */
[----:B------:R-:W2:Y:S01]  /*42c0*/  LDL.LU R198, [R1+0x1f4] ;  /* 0x0001f40001c67983 */ /* 0x000ea20000300800 */
[----:B-----5:R-:W-:-:S03]  /*42d0*/  F2FP.F16.F32.PACK_AB R9, R149, R9 ;  /* 0x000000099509723e */ /* 0x020fc600000000ff */
[----:B------:R-:W2:Y:S01]  /*42e0*/  LDL.LU R194, [R1+0x1f0] ;  /* 0x0001f00001c27983 */ /* 0x000ea20000300800 */
[----:B----4-:R-:W-:-:S03]  /*42f0*/  F2FP.F16.F32.PACK_AB R10, R150, R10 ;  /* 0x0000000a960a723e */ /* 0x010fc600000000ff */
[----:B------:R-:W4:Y:S01]  /*4300*/  LDL.LU R196, [R1+0x1fc] ;  /* 0x0001fc0001c47983 */ /* 0x000f220000300800 */
[----:B------:R-:W-:-:S03]  /*4310*/  F2FP.F16.F32.PACK_AB R11, R151, R11 ;  /* 0x0000000b970b723e */ /* 0x000fc600000000ff */
[----:B------:R-:W4:Y:S04]  /*4320*/  LDL.LU R195, [R1+0x1f8] ;  /* 0x0001f80001c37983 */ /* 0x000f280000300800 */
[----:B------:R-:W5:Y:S04]  /*4330*/  LDL.LU R148, [R1+0x20c] ;  /* 0x00020c0001947983 */ /* 0x000f680000300800 */
[----:B------:R-:W5:Y:S04]  /*4340*/  LDL.LU R149, [R1+0x208] ;  /* 0x0002080001957983 */ /* 0x000f680000300800 */
[----:B------:R-:W5:Y:S04]  /*4350*/  LDL.LU R150, [R1+0x204] ;  /* 0x0002040001967983 */ /* 0x000f680000300800 */
[----:B------:R-:W5:Y:S01]  /*4360*/  LDL.LU R151, [R1+0x200] ;  /* 0x0002000001977983 */ /* 0x000f620000300800 */
[----:B------:R-:W-:-:S02]  /*4370*/  F2FP.F16.F32.PACK_AB R4, R3, R4 ;  /* 0x000000040304723e */ /* 0x000fc400000000ff */
[----:B------:R-:W-:Y:S02]  /*4380*/  ELECT P0, URZ, PT ;  /* 0x00000000003f782f */ /* 0x000fe40003800000 */
[----:B---3--:R-:W-:Y:S01]  /*4390*/  F2FP.F16.F32.PACK_AB R23, R23, R0 ;  /* 0x000000001717723e */ /* 0x008fe200000000ff */
[----:B------:R-:W1:Y:S01]  /*43a0*/  S2R R3, SR_TID.X ;  /* 0x0000000000037919 */ /* 0x000e620000002100 */
[----:B------:R-:W-:Y:S01]  /*43b0*/  F2FP.F16.F32.PACK_AB R152, R153, R152 ;  /* 0x000000989998723e */ /* 0x000fe200000000ff */
[----:B------:R-:W-:Y:S01]  /*43c0*/  ULOP3.LUT UR28, UR28, 0x3, URZ, 0xc0, !UPT ;  /* 0x000000031c1c7892 */ /* 0x000fe2000f8ec03f */
[----:B------:R-:W-:Y:S01]  /*43d0*/  F2FP.F16.F32.PACK_AB R5, R2, R5 ;  /* 0x000000050205723e */ /* 0x000fe200000000ff */
[----:B------:R-:W-:Y:S01]  /*43e0*/  UMOV UR10, UR11 ;  /* 0x0000000b000a7c82 */ /* 0x000fe20008000000 */
[----:B------:R-:W-:Y:S01]  /*43f0*/  F2FP.F16.F32.PACK_AB R20, R242, R20 ;  /* 0x00000014f214723e */ /* 0x000fe200000000ff */
[----:B------:R-:W-:Y:S01]  /*4400*/  ULEA UR8, UR28, UR20, 0xf ;  /* 0x000000141c087291 */ /* 0x000fe2000f8e783f */
[----:B------:R-:W-:Y:S01]  /*4410*/  F2FP.F16.F32.PACK_AB R21, R241, R21 ;  /* 0x00000015f115723e */ /* 0x000fe200000000ff */
[----:B------:R-:W-:Y:S01]  /*4420*/  ULEA UR9, UR28, UR21, 0x6 ;  /* 0x000000151c097291 */ /* 0x000fe2000f8e303f */
[----:B------:R-:W-:-:S02]  /*4430*/  F2FP.F16.F32.PACK_AB R22, R240, R22 ;  /* 0x00000016f016723e */ /* 0x000fc400000000ff */
[----:B------:R-:W-:Y:S02]  /*4440*/  F2FP.F16.F32.PACK_AB R24, R25, R24 ;  /* 0x000000181918723e */ /* 0x000fe400000000ff */
[----:B------:R-:W-:Y:S02]  /*4450*/  F2FP.F16.F32.PACK_AB R25, R27, R26 ;  /* 0x0000001a1b19723e */ /* 0x000fe400000000ff */
[----:B------:R-:W-:Y:S02]  /*4460*/  F2FP.F16.F32.PACK_AB R56, R57, R56 ;  /* 0x000000383938723e */ /* 0x000fe400000000ff */
[----:B------:R-:W-:Y:S02]  /*4470*/  F2FP.F16.F32.PACK_AB R26, R29, R28 ;  /* 0x0000001c1d1a723e */ /* 0x000fe400000000ff */
[----:B------:R-:W-:Y:S02]  /*4480*/  F2FP.F16.F32.PACK_AB R27, R31, R30 ;  /* 0x0000001e1f1b723e */ /* 0x000fe400000000ff */
[----:B------:R-:W-:-:S02]  /*4490*/  F2FP.F16.F32.PACK_AB R57, R59, R58 ;  /* 0x0000003a3b39723e */ /* 0x000fc400000000ff */
[----:B------:R-:W-:Y:S02]  /*44a0*/  F2FP.F16.F32.PACK_AB R88, R89, R88 ;  /* 0x000000585958723e */ /* 0x000fe400000000ff */
[----:B------:R-:W-:Y:S02]  /*44b0*/  F2FP.F16.F32.PACK_AB R58, R61, R60 ;  /* 0x0000003c3d3a723e */ /* 0x000fe400000000ff */
[----:B------:R-:W-:Y:S02]  /*44c0*/  F2FP.F16.F32.PACK_AB R59, R63, R62 ;  /* 0x0000003e3f3b723e */ /* 0x000fe400000000ff */
[----:B------:R-:W-:Y:S02]  /*44d0*/  F2FP.F16.F32.PACK_AB R89, R91, R90 ;  /* 0x0000005a5b59723e */ /* 0x000fe400000000ff */
[----:B------:R-:W-:Y:S01]  /*44e0*/  F2FP.F16.F32.PACK_AB R120, R121, R120 ;  /* 0x000000787978723e */ /* 0x000fe200000000ff */
[C---:B-1----:R-:W-:Y:S01]  /*44f0*/  IMAD.SHL.U32 R0, R3.reuse, 0x80, RZ ;  /* 0x0000008003007824 */ /* 0x042fe200078e00ff */
[C---:B------:R-:W-:Y:S01]  /*4500*/  LOP3.LUT R2, R3.reuse, 0xff, RZ, 0xc0, !PT ;  /* 0x000000ff03027812 */ /* 0x040fe200078ec0ff */
[----:B------:R-:W-:Y:S01]  /*4510*/  IMAD.SHL.U32 R153, R3, 0x10, RZ ;  /* 0x0000001003997824 */ /* 0x000fe200078e00ff */
[----:B------:R-:W-:-:S02]  /*4520*/  F2FP.F16.F32.PACK_AB R164, R227, R164 ;  /* 0x000000a4e3a4723e */ /* 0x000fc400000000ff */
[----:B------:R-:W-:Y:S02]  /*4530*/  LOP3.LUT R0, R0, 0x780, RZ, 0xc0, !PT ;  /* 0x0000078000007812 */ /* 0x000fe400078ec0ff */
[----:B------:R-:W-:Y:S02]  /*4540*/  ISETP.LT.U32.AND P0, PT, R2, 0x80, P0 ;  /* 0x000000800200780c */ /* 0x000fe40000701070 */
[----:B------:R-:W-:Y:S02]  /*4550*/  LOP3.LUT R0, R0, 0x70, R153, 0xf8, !PT ;  /* 0x0000007000007812 */ /* 0x000fe400078ef899 */
[----:B------:R-:W-:Y:S02]  /*4560*/  F2FP.F16.F32.PACK_AB R165, R226, R165 ;  /* 0x000000a5e2a5723e */ /* 0x000fe400000000ff */
[----:B------:R-:W-:Y:S02]  /*4570*/  F2FP.F16.F32.PACK_AB R90, R93, R92 ;  /* 0x0000005c5d5a723e */ /* 0x000fe400000000ff */
[----:B------:R-:W-:-:S02]  /*4580*/  F2FP.F16.F32.PACK_AB R91, R95, R94 ;  /* 0x0000005e5f5b723e */ /* 0x000fc400000000ff */
[----:B------:R-:W-:Y:S02]  /*4590*/  F2FP.F16.F32.PACK_AB R166, R225, R166 ;  /* 0x000000a6e1a6723e */ /* 0x000fe400000000ff */
[----:B------:R-:W-:Y:S01]  /*45a0*/  F2FP.F16.F32.PACK_AB R121, R123, R122 ;  /* 0x0000007a7b79723e */ /* 0x000fe200000000ff */
[----:B------:R-:W-:Y:S01]  /*45b0*/  VOTEU.ANY UP0, P0 ;  /* 0x00000000003f7886 */ /* 0x000fe20000000100 */
[----:B------:R-:W-:Y:S01]  /*45c0*/  F2FP.F16.F32.PACK_AB R122, R125, R124 ;  /* 0x0000007c7d7a723e */ /* 0x000fe200000000ff */
[----:B------:R-:W-:Y:S01]  /*45d0*/  VOTEU.ANY UP1, P0 ;  /* 0x00000000003f7886 */ /* 0x000fe20000020100 */
[----:B------:R-:W-:Y:S02]  /*45e0*/  F2FP.F16.F32.PACK_AB R123, R127, R126 ;  /* 0x0000007e7f7b723e */ /* 0x000fe400000000ff */
[----:B------:R-:W-:Y:S01]  /*45f0*/  F2FP.F16.F32.PACK_AB R167, R224, R167 ;  /* 0x000000a7e0a7723e */ /* 0x000fe200000000ff */
[----:B------:R-:W-:Y:S01]  /*4600*/  @UP0 UMOV UR6, UR26 ;  /* 0x0000001a00060c82 */ /* 0x000fe20008000000 */
[----:B------:R-:W-:Y:S01]  /*4610*/  F2FP.F16.F32.PACK_AB R6, R252, R6 ;  /* 0x00000006fc06723e */ /* 0x000fe200000000ff */
[----:B------:R-:W-:Y:S01]  /*4620*/  @UP0 UMOV UR7, UR27 ;  /* 0x0000001b00070c82 */ /* 0x000fe20008000000 */
[----:B------:R-:W-:Y:S01]  /*4630*/  BAR.SYNC.DEFER_BLOCKING 0x0 ;  /* 0x0000000000007b1d */ /* 0x000fe20000010000 */
        /* <DEDUP_REMOVED lines=91> */
[----:B------:R-:W-:Y:S01]  /*4bf0*/  LOP3.LUT R197, R0, 0x10, R3, 0x78, !PT ;  /* 0x0000001000c57812 */ /* 0x000fe200078e7803 */
[----:B------:R-:W-:-:S05]  /*4c00*/  IMAD.SHL.U32 R0, R3, 0x40, RZ ;  /* 0x0000004003007824 */ /* 0x000fca00078e00ff */
[----:B------:R-:W-:Y:S02]  /*4c10*/  LOP3.LUT R0, R197, 0x3800, R0, 0xf8, !PT ;  /* 0x00003800c5007812 */ /* 0x000fe400078ef800 */
[----:B------:R-:W-:Y:S02]  /*4c20*/  F2FP.F16.F32.PACK_AB R193, R199, R193 ;  /* 0x000000c1c7c1723e */ /* 0x000fe400000000ff */
[C---:B------:R-:W-:Y:S01]  /*4c30*/  LOP3.LUT R3, R0.reuse, 0x20, RZ, 0x3c, !PT ;  /* 0x0000002000037812 */ /* 0x040fe200078e3cff */
[----:B------:R-:W-:Y:S01]  /*4c40*/  VIADD R2, R0, UR20 ;  /* 0x0000001400027c36 */ /* 0x000fe20008000000 */
[----:B--2---:R-:W-:-:S03]  /*4c50*/  F2FP.F16.F32.PACK_AB R194, R198, R194 ;  /* 0x000000c2c6c2723e */ /* 0x004fc600000000ff */
[----:B------:R-:W-:Y:S01]  /*4c60*/  VIADD R3, R3, UR20 ;  /* 0x0000001403037c36 */ /* 0x000fe20008000000 */
[----:B------:R1:W-:Y:S04]  /*4c70*/  STSM.16.M88.4 [R2], R8 ;  /* 0x0000000802007844 */ /* 0x0003e80000000200 */
[----:B------:R-:W-:Y:S01]  /*4c80*/  STSM.16.M88.4 [R2+0x8000], R20 ;  /* 0x0080001402007844 */ /* 0x000fe20000000200 */
[----:B----4-:R-:W-:-:S03]  /*4c90*/  F2FP.F16.F32.PACK_AB R195, R196, R195 ;  /* 0x000000c3c4c3723e */ /* 0x010fc600000000ff */
[----:B------:R-:W-:Y:S04]  /*4ca0*/  STSM.16.M88.4 [R2+0x10000], R164 ;  /* 0x010000a402007844 */ /* 0x000fe80000000200 */
[----:B------:R-:W-:Y:S01]  /*4cb0*/  STSM.16.M88.4 [R2+0x18000], R180 ;  /* 0x018000b402007844 */ /* 0x000fe20000000200 */
[----:B-----5:R-:W-:-:S03]  /*4cc0*/  F2FP.F16.F32.PACK_AB R146, R149, R148 ;  /* 0x000000949592723e */ /* 0x020fc600000000ff */
[----:B------:R-:W-:Y:S01]  /*4cd0*/  STSM.16.M88.4 [R2+0x4000], R24 ;  /* 0x0040001802007844 */ /* 0x000fe20000000200 */
[C---:B-1----:R-:W-:Y:S02]  /*4ce0*/  LOP3.LUT R8, R0.reuse, 0x40, RZ, 0x3c, !PT ;  /* 0x0000004000087812 */ /* 0x042fe400078e3cff */
[----:B------:R-:W-:Y:S01]  /*4cf0*/  LOP3.LUT R0, R0, 0x60, RZ, 0x3c, !PT ;  /* 0x0000006000007812 */ /* 0x000fe200078e3cff */
[----:B------:R-:W-:Y:S02]  /*4d00*/  STSM.16.M88.4 [R2+0xc000], R56 ;  /* 0x00c0003802007844 */ /* 0x000fe40000000200 */
[----:B------:R-:W-:Y:S01]  /*4d10*/  VIADD R8, R8, UR20 ;  /* 0x0000001408087c36 */ /* 0x000fe20008000000 */
[----:B------:R-:W-:Y:S01]  /*4d20*/  F2FP.F16.F32.PACK_AB R147, R151, R150 ;  /* 0x000000969793723e */ /* 0x000fe200000000ff */
[----:B------:R-:W-:Y:S01]  /*4d30*/  STSM.16.M88.4 [R2+0x14000], R88 ;  /* 0x0140005802007844 */ /* 0x000fe20000000200 */
[----:B------:R-:W-:-:S03]  /*4d40*/  VIADD R0, R0, UR20 ;  /* 0x0000001400007c36 */ /* 0x000fc60008000000 */
[----:B------:R-:W-:Y:S04]  /*4d50*/  STSM.16.M88.4 [R2+0x1c000], R120 ;  /* 0x01c0007802007844 */ /* 0x000fe80000000200 */
[----:B------:R-:W-:Y:S04]  /*4d60*/  STSM.16.M88.4 [R3], R4 ;  /* 0x0000000403007844 */ /* 0x000fe80000000200 */
[----:B------:R-:W-:Y:S04]  /*4d70*/  STSM.16.M88.4 [R3+0x8000], R152 ;  /* 0x0080009803007844 */ /* 0x000fe80000000200 */
[----:B------:R-:W-:Y:S04]  /*4d80*/  STSM.16.M88.4 [R3+0x10000], R168 ;  /* 0x010000a803007844 */ /* 0x000fe80000000200 */
[----:B------:R-:W-:Y:S04]  /*4d90*/  STSM.16.M88.4 [R3+0x18000], R184 ;  /* 0x018000b803007844 */ /* 0x000fe80000000200 */
[----:B------:R-:W-:Y:S04]  /*4da0*/  STSM.16.M88.4 [R3+0x4000], R32 ;  /* 0x0040002003007844 */ /* 0x000fe80000000200 */
[----:B------:R-:W-:Y:S04]  /*4db0*/  STSM.16.M88.4 [R3+0xc000], R64 ;  /* 0x00c0004003007844 */ /* 0x000fe80000000200 */
[----:B------:R-:W-:Y:S04]  /*4dc0*/  STSM.16.M88.4 [R3+0x14000], R96 ;  /* 0x0140006003007844 */ /* 0x000fe80000000200 */
        /* <DEDUP_REMOVED lines=16> */
[----:B------:R-:W-:Y:S01]  /*4ed0*/  STSM.16.M88.4 [R0+0x1c000], R144 ;  /* 0x01c0009000007844 */ /* 0x000fe20000000200 */
[----:B------:R1:W-:Y:S06]  /*4ee0*/  MEMBAR.ALL.CTA ;  /* 0x0000000000007992 */ /* 0x0003ec0000008000 */
[----:B-1----:R-:W1:Y:S02]  /*4ef0*/  FENCE.VIEW.ASYNC.S ;  /* 0x00000000000073c6 */ /* 0x002e640000000000 */
[----:B-1----:R-:W-:Y:S06]  /*4f00*/  BAR.SYNC.DEFER_BLOCKING 0x0 ;  /* 0x0000000000007b1d */ /* 0x002fec0000010000 */
[----:B------:R1:W-:Y:S01]  /*4f10*/  @UP1 UTMASTG.2D [UR8], [UR6] ;  /* 0x00000008060013b5 */ /* 0x0003e20008008000 */
[----:B------:R0:W-:Y:S01]  /*4f20*/  UTMACMDFLUSH ;  /* 0x00000000000079b7 */ /* 0x0001e20000000000 */
[----:B------:R-:W-:-:S04]  /*4f30*/  DEPBAR.LE SB0, 0x0 ;  /* 0x000080000000791a */ /* 0x000fc80000000000 */
[----:B------:R-:W-:Y:S06]  /*4f40*/  BAR.SYNC.DEFER_BLOCKING 0x0 ;  /* 0x0000000000007b1d */ /* 0x000fec0000010000 */
[----:B-1----:R-:W-:Y:S05]  /*4f50*/  EXIT ;  /* 0x000000000000794d */ /* 0x002fea0003800000 */
.L_x_48:
[----:B------:R-:W1:Y:S02]  /*4f60*/  SYNCS.PHASECHK.TRANS64.TRYWAIT P0, [UR19+0x10000], R0 ;  /* 0x01000000ff0075a7 */ /* 0x000e640008000153 */
[----:B-1----:R-:W-:Y:S05]  /*4f70*/  @!P0 BRA `(.L_x_48) ;  /* 0xfffffffc00f88947 */ /* 0x002fea000383ffff */
[----:B------:R-:W-:Y:S05]  /*4f80*/  BRA `(.L_x_50) ;  /* 0xffffffdc00a47947 */ /* 0x000fea000383ffff */
.L_x_51:
[----:B------:R-:W-:-:S00]  /*4f90*/  BRA `(.L_x_51) ;  /* 0xfffffffc00fc7947 */ /* 0x000fc0000383ffff */
[----:B------:R-:W-:-:S00]  /*4fa0*/  NOP ;  /* 0x0000000000007918 */ /* 0x000fc00000000000 */
        /* <DEDUP_REMOVED lines=13> */
.L_x_52:


//--------------------- .nv.shared.gluon_wgmma    --------------------------
	.section	.nv.shared.gluon_wgmma,"aw",@nobits
	.sectionflags	@""
	.align	16
	.zero		1024


//--------------------- .nv.shared.reserved.0     --------------------------
	.section	.nv.shared.reserved.0,"aw",@nobits
	.weak		__nv_reservedSMEM_offset_0_alias
	.size		__nv_reservedSMEM_offset_0_alias, 0, 0
	.other		__nv_reservedSMEM_offset_0_alias,@"STO_CUDA_RESERVED_SHARED STV_DEFAULT"
__nv_reservedSMEM_offset_0_alias:
	.zero		0


//--------------------- .nv.constant0.gluon_wgmma --------------------------
	.section	.nv.constant0.gluon_wgmma,"a",@progbits
	.sectionflags	@""
	.align	4
.nv.constant0.gluon_wgmma:
	.zero		608


//--------------------- SYMBOLS --------------------------

	.type		.nv.reservedSmem.offset0,@object
	.size		.nv.reservedSmem.offset0,0x4
